// auto-generated by cutlass_sweep.gemm — config: {"arch": "sm_100", "cluster_m": 1, "cluster_n": 1, "dtype": "e4m3", "dtype_b": "e4m3", "layout": "tn", "stages": 0, "tile_k": 128, "tile_m": 64, "tile_n": 64}
#include "cutlass/cutlass.h"
#include "cutlass/gemm/collective/collective_builder.hpp"
#include "cutlass/gemm/device/gemm_universal_adapter.h"
#include "cutlass/gemm/kernel/gemm_universal.hpp"
#include "cutlass/epilogue/collective/collective_builder.hpp"

using ElemA = cutlass::float_e4m3_t;
using ElemB = cutlass::float_e4m3_t;
using ElemCD = cutlass::float_e4m3_t;
using Acc  = float;
using TileShape    = cute::Shape<cute::_64, cute::_64, cute::_128>;
using ClusterShape = cute::Shape<cute::_1, cute::_1, cute::_1>;

using CollectiveEpilogue = typename cutlass::epilogue::collective::CollectiveBuilder<
    cutlass::arch::Sm100, cutlass::arch::OpClassTensorOp,
    TileShape, ClusterShape,
    cutlass::epilogue::collective::EpilogueTileAuto,
    Acc, Acc,
    ElemCD, cutlass::layout::RowMajor, 128 / cutlass::sizeof_bits<ElemCD>::value,
    ElemCD, cutlass::layout::RowMajor, 128 / cutlass::sizeof_bits<ElemCD>::value,
    cutlass::epilogue::collective::EpilogueScheduleAuto
  >::CollectiveOp;

using CollectiveMainloop = typename cutlass::gemm::collective::CollectiveBuilder<
    cutlass::arch::Sm100, cutlass::arch::OpClassTensorOp,
    ElemA, cutlass::layout::ColumnMajor, 128 / cutlass::sizeof_bits<ElemA>::value,
    ElemB, cutlass::layout::RowMajor, 128 / cutlass::sizeof_bits<ElemB>::value,
    Acc,
    TileShape, ClusterShape,
    cutlass::gemm::collective::StageCountAutoCarveout<static_cast<int>(sizeof(typename CollectiveEpilogue::SharedStorage))>,
    cutlass::gemm::collective::KernelScheduleAuto
  >::CollectiveOp;

using GemmKernel = cutlass::gemm::kernel::GemmUniversal<
    cute::Shape<int,int,int,int>,
    CollectiveMainloop,
    CollectiveEpilogue
>;
using Gemm = cutlass::gemm::device::GemmUniversalAdapter<GemmKernel>;

// Force the device kernel symbol into the cubin without needing a host main.
auto* _anchor = &cutlass::device_kernel<GemmKernel>;


// ===== COMPILED SASS (sm_100a) =====

	.target	sm_100a

	.elftype	@"ET_EXEC"


//--------------------- .note.nv.tkinfo           --------------------------
	.section	.note.nv.tkinfo,"",@"SHT_NOTE"
	.sectionflags	@"SHF_NOTE_NV_TKINFO"
	.tkinfo
        /*0018*/ 	.word	0x00000002
        /*0030*/ 	.string	""
        /*0030*/ 	.string	"ptxas"
        /*0030*/ 	.string	"Cuda compilation tools, release 13.0, V13.0.88"
        /*0030*/ 	.string	"Build cuda_13.0.r13.0/compiler.36424714_0"
        /*0030*/ 	.string	"-arch sm_100a -m 64 "



//--------------------- .note.nv.cuinfo           --------------------------
	.section	.note.nv.cuinfo,"",@"SHT_NOTE"
	.sectionflags	@"SHF_NOTE_NV_CUINFO"
        /*0018*/ 	.short	0x0002
        /*001a*/ 	.short	0x0064
        /*001c*/ 	.short	0x0082
	.zero		2


//--------------------- .nv.info                  --------------------------
	.section	.nv.info,"",@"SHT_CUDA_INFO"
	.align	4


	//----- nvinfo : EIATTR_REGCOUNT
	.align		4
        /*0000*/ 	.byte	0x04, 0x2f
        /*0002*/ 	.short	(.L_19 - .L_18)
	.align		4
.L_18:
        /*0004*/ 	.word	index@(_ZN7cutlass13device_kernelINS_4gemm6kernel13GemmUniversalIN4cute5tupleIJiiiiEEENS1_10collective13CollectiveMmaINS1_35MainloopSm100TmaUmmaWarpSpecializedILi13ELi2ELi4ENS5_IJNS4_1CILi1EEESB_SB_EEEEENS5_IJNSA_ILi64EEESE_NSA_ILi128EEEEEENS_12float_e4m3_tENS5_IJSB_llEEESH_SI_NS4_8TiledMMAINS4_8MMA_AtomIJNS4_10MMA_TraitsINS4_19SM100_MMA_F8F6F4_SSEJSH_SH_fSE_SE_NS4_17integral_constantINS4_4UMMA5MajorELSP_1EEESQ_NSN_INSO_7ScaleInELSR_0EEESS_EEEEEENS4_6LayoutISC_NS5_IJNSA_ILi0EEESW_SW_EEEEENS5_IJNS4_10UnderscoreESZ_SZ_EEEEENS4_13SM90_TMA_LOADENS4_14ComposedLayoutINS4_7SwizzleILi2ELi4ELi3EEENS4_18smem_ptr_flag_bitsILi8EEENSV_INS5_IJSE_NSA_ILi8EEEEEENS5_IJSB_SE_EEEEEEEvNS4_8identityES12_S1C_vS1D_EENS_8epilogue10collective18CollectiveEpilogueINS1F_23Sm100TmaWarpSpecializedILi1ELi1ELi32ELb0ELb0EEEJSG_NS5_IJNSV_ISE_SB_EES1K_EEESH_NS5_IJlSB_lEEESH_S1M_NS1F_6fusion15FusionCallbacksIS1J_NS1N_17LinearCombinationISH_fSH_fLNS_15FloatRoundStyleE2EEESG_S1L_JEEENS4_5SM1004TMEM4LOAD26SM100_TMEM_LOAD_16dp32b32xES12_NS13_IS15_S17_NSV_INS5_IJS18_SE_EEENS5_IJSE_SB_EEEEEEENS4_39AutoVectorizingCopyWithAssumedAlignmentILi128EEENS4_14SM90_TMA_STOREES20_S22_S22_EEEvvEEEEvNT_6ParamsE)
        /*0008*/ 	.word	0x00000078


	//----- nvinfo : EIATTR_FRAME_SIZE
	.align		4
.L_19:
        /*000c*/ 	.byte	0x04, 0x11
        /*000e*/ 	.short	(.L_21 - .L_20)
	.align		4
.L_20:
        /*0010*/ 	.word	index@($__internal_2_$__cuda_sm10x_tcgen05_guardrail_trap_unallocated_columns_being_dealloced)
        /*0014*/ 	.word	0x00000000


	//----- nvinfo : EIATTR_FRAME_SIZE
	.align		4
.L_21:
        /*0018*/ 	.byte	0x04, 0x11
        /*001a*/ 	.short	(.L_23 - .L_22)
	.align		4
.L_22:
        /*001c*/ 	.word	index@($__internal_1_$__cuda_sm10x_tcgen05_guardrail_trap_phase_invalid_during_alloc)
        /*0020*/ 	.word	0x00000000


	//----- nvinfo : EIATTR_FRAME_SIZE
	.align		4
.L_23:
        /*0024*/ 	.byte	0x04, 0x11
        /*0026*/ 	.short	(.L_25 - .L_24)
	.align		4
.L_24:
        /*0028*/ 	.word	index@($__internal_0_$__cuda_sm10x_tcgen05_guardrail_trap_col_being_dealloced_not_returned_by_alloc)
        /*002c*/ 	.word	0x00000000


	//----- nvinfo : EIATTR_FRAME_SIZE
	.align		4
.L_25:
        /*0030*/ 	.byte	0x04, 0x11
        /*0032*/ 	.short	(.L_27 - .L_26)
	.align		4
.L_26:
        /*0034*/ 	.word	index@(_ZN7cutlass13device_kernelINS_4gemm6kernel13GemmUniversalIN4cute5tupleIJiiiiEEENS1_10collective13CollectiveMmaINS1_35MainloopSm100TmaUmmaWarpSpecializedILi13ELi2ELi4ENS5_IJNS4_1CILi1EEESB_SB_EEEEENS5_IJNSA_ILi64EEESE_NSA_ILi128EEEEEENS_12float_e4m3_tENS5_IJSB_llEEESH_SI_NS4_8TiledMMAINS4_8MMA_AtomIJNS4_10MMA_TraitsINS4_19SM100_MMA_F8F6F4_SSEJSH_SH_fSE_SE_NS4_17integral_constantINS4_4UMMA5MajorELSP_1EEESQ_NSN_INSO_7ScaleInELSR_0EEESS_EEEEEENS4_6LayoutISC_NS5_IJNSA_ILi0EEESW_SW_EEEEENS5_IJNS4_10UnderscoreESZ_SZ_EEEEENS4_13SM90_TMA_LOADENS4_14ComposedLayoutINS4_7SwizzleILi2ELi4ELi3EEENS4_18smem_ptr_flag_bitsILi8EEENSV_INS5_IJSE_NSA_ILi8EEEEEENS5_IJSB_SE_EEEEEEEvNS4_8identityES12_S1C_vS1D_EENS_8epilogue10collective18CollectiveEpilogueINS1F_23Sm100TmaWarpSpecializedILi1ELi1ELi32ELb0ELb0EEEJSG_NS5_IJNSV_ISE_SB_EES1K_EEESH_NS5_IJlSB_lEEESH_S1M_NS1F_6fusion15FusionCallbacksIS1J_NS1N_17LinearCombinationISH_fSH_fLNS_15FloatRoundStyleE2EEESG_S1L_JEEENS4_5SM1004TMEM4LOAD26SM100_TMEM_LOAD_16dp32b32xES12_NS13_IS15_S17_NSV_INS5_IJS18_SE_EEENS5_IJSE_SB_EEEEEEENS4_39AutoVectorizingCopyWithAssumedAlignmentILi128EEENS4_14SM90_TMA_STOREES20_S22_S22_EEEvvEEEEvNT_6ParamsE)
        /*0038*/ 	.word	0x00000000


	//----- nvinfo : EIATTR_MIN_STACK_SIZE
	.align		4
.L_27:
        /*003c*/ 	.byte	0x04, 0x12
        /*003e*/ 	.short	(.L_29 - .L_28)
	.align		4
.L_28:
        /*0040*/ 	.word	index@(_ZN7cutlass13device_kernelINS_4gemm6kernel13GemmUniversalIN4cute5tupleIJiiiiEEENS1_10collective13CollectiveMmaINS1_35MainloopSm100TmaUmmaWarpSpecializedILi13ELi2ELi4ENS5_IJNS4_1CILi1EEESB_SB_EEEEENS5_IJNSA_ILi64EEESE_NSA_ILi128EEEEEENS_12float_e4m3_tENS5_IJSB_llEEESH_SI_NS4_8TiledMMAINS4_8MMA_AtomIJNS4_10MMA_TraitsINS4_19SM100_MMA_F8F6F4_SSEJSH_SH_fSE_SE_NS4_17integral_constantINS4_4UMMA5MajorELSP_1EEESQ_NSN_INSO_7ScaleInELSR_0EEESS_EEEEEENS4_6LayoutISC_NS5_IJNSA_ILi0EEESW_SW_EEEEENS5_IJNS4_10UnderscoreESZ_SZ_EEEEENS4_13SM90_TMA_LOADENS4_14ComposedLayoutINS4_7SwizzleILi2ELi4ELi3EEENS4_18smem_ptr_flag_bitsILi8EEENSV_INS5_IJSE_NSA_ILi8EEEEEENS5_IJSB_SE_EEEEEEEvNS4_8identityES12_S1C_vS1D_EENS_8epilogue10collective18CollectiveEpilogueINS1F_23Sm100TmaWarpSpecializedILi1ELi1ELi32ELb0ELb0EEEJSG_NS5_IJNSV_ISE_SB_EES1K_EEESH_NS5_IJlSB_lEEESH_S1M_NS1F_6fusion15FusionCallbacksIS1J_NS1N_17LinearCombinationISH_fSH_fLNS_15FloatRoundStyleE2EEESG_S1L_JEEENS4_5SM1004TMEM4LOAD26SM100_TMEM_LOAD_16dp32b32xES12_NS13_IS15_S17_NSV_INS5_IJS18_SE_EEENS5_IJSE_SB_EEEEEEENS4_39AutoVectorizingCopyWithAssumedAlignmentILi128EEENS4_14SM90_TMA_STOREES20_S22_S22_EEEvvEEEEvNT_6ParamsE)
        /*0044*/ 	.word	0x00000000
.L_29:


//--------------------- .nv.compat                --------------------------
	.section	.nv.compat,"",@"SHT_CUDA_COMPAT_INFO"
	.align	4
        /*0000*/ 	.byte	0x02, 0x09, 0x01, 0x00, 0x02, 0x02, 0x02, 0x00, 0x02, 0x05, 0x05, 0x00, 0x03, 0x07, 0x01, 0x01
        /*0010*/ 	.byte	0x02, 0x03, 0x01, 0x00, 0x02, 0x06, 0x01, 0x00, 0x04, 0x0b, 0x08, 0x00, 0x09, 0x00, 0x00, 0x00
        /*0020*/ 	.byte	0x00, 0x00, 0x00, 0x00


//--------------------- .nv.info._ZN7cutlass13device_kernelINS_4gemm6kernel13GemmUniversalIN4cute5tupleIJiiiiEEENS1_10collective13CollectiveMmaINS1_35MainloopSm100TmaUmmaWarpSpecializedILi13ELi2ELi4ENS5_IJNS4_1CILi1EEESB_SB_EEEEENS5_IJNSA_ILi64EEESE_NSA_ILi128EEEEEENS_12float_e4m3_tENS5_IJSB_llEEESH_SI_NS4_8TiledMMAINS4_8MMA_AtomIJNS4_10MMA_TraitsINS4_19SM100_MMA_F8F6F4_SSEJSH_SH_fSE_SE_NS4_17integral_constantINS4_4UMMA5MajorELSP_1EEESQ_NSN_INSO_7ScaleInELSR_0EEESS_EEEEEENS4_6LayoutISC_NS5_IJNSA_ILi0EEESW_SW_EEEEENS5_IJNS4_10UnderscoreESZ_SZ_EEEEENS4_13SM90_TMA_LOADENS4_14ComposedLayoutINS4_7SwizzleILi2ELi4ELi3EEENS4_18smem_ptr_flag_bitsILi8EEENSV_INS5_IJSE_NSA_ILi8EEEEEENS5_IJSB_SE_EEEEEEEvNS4_8identityES12_S1C_vS1D_EENS_8epilogue10collective18CollectiveEpilogueINS1F_23Sm100TmaWarpSpecializedILi1ELi1ELi32ELb0ELb0EEEJSG_NS5_IJNSV_ISE_SB_EES1K_EEESH_NS5_IJlSB_lEEESH_S1M_NS1F_6fusion15FusionCallbacksIS1J_NS1N_17LinearCombinationISH_fSH_fLNS_15FloatRoundStyleE2EEESG_S1L_JEEENS4_5SM1004TMEM4LOAD26SM100_TMEM_LOAD_16dp32b32xES12_NS13_IS15_S17_NSV_INS5_IJS18_SE_EEENS5_IJSE_SB_EEEEEEENS4_39AutoVectorizingCopyWithAssumedAlignmentILi128EEENS4_14SM90_TMA_STOREES20_S22_S22_EEEvvEEEEvNT_6ParamsE --------------------------
	.section	.nv.info._ZN7cutlass13device_kernelINS_4gemm6kernel13GemmUniversalIN4cute5tupleIJiiiiEEENS1_10collective13CollectiveMmaINS1_35MainloopSm100TmaUmmaWarpSpecializedILi13ELi2ELi4ENS5_IJNS4_1CILi1EEESB_SB_EEEEENS5_IJNSA_ILi64EEESE_NSA_ILi128EEEEEENS_12float_e4m3_tENS5_IJSB_llEEESH_SI_NS4_8TiledMMAINS4_8MMA_AtomIJNS4_10MMA_TraitsINS4_19SM100_MMA_F8F6F4_SSEJSH_SH_fSE_SE_NS4_17integral_constantINS4_4UMMA5MajorELSP_1EEESQ_NSN_INSO_7ScaleInELSR_0EEESS_EEEEEENS4_6LayoutISC_NS5_IJNSA_ILi0EEESW_SW_EEEEENS5_IJNS4_10UnderscoreESZ_SZ_EEEEENS4_13SM90_TMA_LOADENS4_14ComposedLayoutINS4_7SwizzleILi2ELi4ELi3EEENS4_18smem_ptr_flag_bitsILi8EEENSV_INS5_IJSE_NSA_ILi8EEEEEENS5_IJSB_SE_EEEEEEEvNS4_8identityES12_S1C_vS1D_EENS_8epilogue10collective18CollectiveEpilogueINS1F_23Sm100TmaWarpSpecializedILi1ELi1ELi32ELb0ELb0EEEJSG_NS5_IJNSV_ISE_SB_EES1K_EEESH_NS5_IJlSB_lEEESH_S1M_NS1F_6fusion15FusionCallbacksIS1J_NS1N_17LinearCombinationISH_fSH_fLNS_15FloatRoundStyleE2EEESG_S1L_JEEENS4_5SM1004TMEM4LOAD26SM100_TMEM_LOAD_16dp32b32xES12_NS13_IS15_S17_NSV_INS5_IJS18_SE_EEENS5_IJSE_SB_EEEEEEENS4_39AutoVectorizingCopyWithAssumedAlignmentILi128EEENS4_14SM90_TMA_STOREES20_S22_S22_EEEvvEEEEvNT_6ParamsE,"",@"SHT_CUDA_INFO"
	.sectionflags	@""
	.align	4


	//----- nvinfo : EIATTR_CUDA_API_VERSION
	.align		4
        /*0000*/ 	.byte	0x04, 0x37
        /*0002*/ 	.short	(.L_31 - .L_30)
.L_30:
        /*0004*/ 	.word	0x00000082


	//----- nvinfo : EIATTR_KPARAM_INFO
	.align		4
.L_31:
        /*0008*/ 	.byte	0x04, 0x17
        /*000a*/ 	.short	(.L_33 - .L_32)
.L_32:
        /*000c*/ 	.word	0x00000000
        /*0010*/ 	.short	0x0000
        /*0012*/ 	.short	0x0000
        /*0014*/ 	.byte	0x00, 0xf0, 0x01, 0x20


	//----- nvinfo : EIATTR_AT_ENTRY_FRAGMENTS
	.align		4
.L_33:
        /*0018*/ 	.byte	0x04, 0x4f
        /*001a*/ 	.short	(.L_35 - .L_34)


	//   ....[0]....
.L_34:
        /*001c*/ 	.word	0x00000006


	//----- nvinfo : EIATTR_RESERVED_SMEM_USED
	.align		4
.L_35:
        /*0020*/ 	.byte	0x01, 0x41
	.zero		2


	//----- nvinfo : EIATTR_SPARSE_MMA_MASK
	.align		4
        /*0024*/ 	.byte	0x03, 0x50
        /*0026*/ 	.short	0x0000


	//----- nvinfo : EIATTR_TCGEN05_1CTA_USED
	.align		4
        /*0028*/ 	.byte	0x01, 0x51
	.zero		2


	//----- nvinfo : EIATTR_MAXREG_COUNT
	.align		4
        /*002c*/ 	.byte	0x03, 0x1b
        /*002e*/ 	.short	0x00ff


	//----- nvinfo : EIATTR_NUM_BARRIERS
	.align		4
        /*0030*/ 	.byte	0x02, 0x4c
        /*0032*/ 	.byte	0x07
	.zero		1


	//----- nvinfo : EIATTR_EXTERNS
	.align		4
        /*0034*/ 	.byte	0x04, 0x0f
        /*0036*/ 	.short	(.L_37 - .L_36)


	//   ....[0]....
	.align		4
.L_36:
        /*0038*/ 	.word	index@(__assertfail)


	//----- nvinfo : EIATTR_MERCURY_ISA_VERSION
	.align		4
.L_37:
        /*003c*/ 	.byte	0x03, 0x5f
        /*003e*/ 	.short	0x0101


	//----- nvinfo : EIATTR_INT_WARP_WIDE_INSTR_OFFSETS
	.align		4
        /*0040*/ 	.byte	0x04, 0x31
        /*0042*/ 	.short	(.L_39 - .L_38)


	//   ....[0]....
.L_38:
        /*0044*/ 	.word	0x00001eb0


	//   ....[1]....
        /*0048*/ 	.word	0x00003e50


	//   ....[2]....
        /*004c*/ 	.word	0x00003e70


	//   ....[3]....
        /*0050*/ 	.word	0x00003ea0


	//   ....[4]....
        /*0054*/ 	.word	0x000048b0


	//   ....[5]....
        /*0058*/ 	.word	0x000049a0


	//----- nvinfo : EIATTR_COOP_GROUP_MASK_REGIDS
	.align		4
.L_39:
        /*005c*/ 	.byte	0x04, 0x29
        /*005e*/ 	.short	(.L_41 - .L_40)


	//   ....[0]....
.L_40:
        /*0060*/ 	.word	0xffffffff


	//   ....[1]....
        /*0064*/ 	.word	0xffffffff


	//   ....[2]....
        /*0068*/ 	.word	0xffffffff


	//   ....[3]....
        /*006c*/ 	.word	0xffffffff


	//   ....[4]....
        /*0070*/ 	.word	0xffffffff


	//   ....[5]....
        /*0074*/ 	.word	0xffffffff


	//   ....[6]....
        /*0078*/ 	.word	0xffffffff


	//   ....[7]....
        /*007c*/ 	.word	0xffffffff


	//   ....[8]....
        /*0080*/ 	.word	0xffffffff


	//   ....[9]....
        /*0084*/ 	.word	0xffffffff


	//   ....[10]....
        /*0088*/ 	.word	0xffffffff


	//   ....[11]....
        /*008c*/ 	.word	0xffffffff


	//   ....[12]....
        /*0090*/ 	.word	0xffffffff


	//----- nvinfo : EIATTR_COOP_GROUP_INSTR_OFFSETS
	.align		4
.L_41:
        /*0094*/ 	.byte	0x04, 0x28
        /*0096*/ 	.short	(.L_43 - .L_42)


	//   ....[0]....
.L_42:
        /*0098*/ 	.word	0x00000090


	//   ....[1]....
        /*009c*/ 	.word	0x000004d0


	//   ....[2]....
        /*00a0*/ 	.word	0x00000790


	//   ....[3]....
        /*00a4*/ 	.word	0x000008d0


	//   ....[4]....
        /*00a8*/ 	.word	0x000009d0


	//   ....[5]....
        /*00ac*/ 	.word	0x00000b40


	//   ....[6]....
        /*00b0*/ 	.word	0x00000ce0


	//   ....[7]....
        /*00b4*/ 	.word	0x00001d90


	//   ....[8]....
        /*00b8*/ 	.word	0x00003080


	//   ....[9]....
        /*00bc*/ 	.word	0x00003290


	//   ....[10]....
        /*00c0*/ 	.word	0x000032c0


	//   ....[11]....
        /*00c4*/ 	.word	0x00003d30


	//   ....[12]....
        /*00c8*/ 	.word	0x00003f60


	//----- nvinfo : EIATTR_VRC_CTA_INIT_COUNT
	.align		4
.L_43:
        /*00cc*/ 	.byte	0x02, 0x4a
        /*00ce*/ 	.byte	0x80
	.zero		1


	//----- nvinfo : EIATTR_SYSCALL_OFFSETS
	.align		4
        /*00d0*/ 	.byte	0x04, 0x46
        /*00d2*/ 	.short	(.L_45 - .L_44)


	//   ....[0]....
.L_44:
        /*00d4*/ 	.word	0x000053c0


	//   ....[1]....
        /*00d8*/ 	.word	0x00005500


	//   ....[2]....
        /*00dc*/ 	.word	0x00005c60


	//----- nvinfo : EIATTR_MBARRIER_INSTR_OFFSETS
	.align		4
.L_45:
        /*00e0*/ 	.byte	0x04, 0x39
        /*00e2*/ 	.short	(.L_47 - .L_46)


	//   ....[0]....
.L_46:
        /*00e4*/ 	.word	0x000005d0
        /*00e8*/ 	.word	0x000000ff
        /*00ec*/ 	.word	0x00000000
        /*00f0*/ 	.short	0x0100
        /*00f2*/ 	.byte	0x05
	.zero		1


	//   ....[1]....
        /*00f4*/ 	.word	0x000005e0
        /*00f8*/ 	.word	0x000000ff
        /*00fc*/ 	.word	0x00000068
        /*0100*/ 	.short	0x0100
        /*0102*/ 	.byte	0x05
	.zero		1


	//   ....[2]....
        /*0104*/ 	.word	0x000005f0
        /*0108*/ 	.word	0x000000ff
        /*010c*/ 	.word	0x00000008
        /*0110*/ 	.short	0x0100
        /*0112*/ 	.byte	0x05
	.zero		1


	//   ....[3]....
        /*0114*/ 	.word	0x00000600
        /*0118*/ 	.word	0x000000ff
        /*011c*/ 	.word	0x00000070
        /*0120*/ 	.short	0x0100
        /*0122*/ 	.byte	0x05
	.zero		1


	//   ....[4]....
        /*0124*/ 	.word	0x00000610
        /*0128*/ 	.word	0x000000ff
        /*012c*/ 	.word	0x00000010
        /*0130*/ 	.short	0x0100
        /*0132*/ 	.byte	0x05
	.zero		1


	//   ....[5]....
        /*0134*/ 	.word	0x00000620
        /*0138*/ 	.word	0x000000ff
        /*013c*/ 	.word	0x00000078
        /*0140*/ 	.short	0x0100
        /*0142*/ 	.byte	0x05
	.zero		1


	//   ....[6]....
        /*0144*/ 	.word	0x00000630
        /*0148*/ 	.word	0x000000ff
        /*014c*/ 	.word	0x00000018
        /*0150*/ 	.short	0x0100
        /*0152*/ 	.byte	0x05
	.zero		1


	//   ....[7]....
        /*0154*/ 	.word	0x00000640
        /*0158*/ 	.word	0x000000ff
        /*015c*/ 	.word	0x00000080
        /*0160*/ 	.short	0x0100
        /*0162*/ 	.byte	0x05
	.zero		1


	//   ....[8]....
        /*0164*/ 	.word	0x00000650
        /*0168*/ 	.word	0x000000ff
        /*016c*/ 	.word	0x00000020
        /*0170*/ 	.short	0x0100
        /*0172*/ 	.byte	0x05
	.zero		1


	//   ....[9]....
        /*0174*/ 	.word	0x00000660
        /*0178*/ 	.word	0x000000ff
        /*017c*/ 	.word	0x00000088
        /*0180*/ 	.short	0x0100
        /*0182*/ 	.byte	0x05
	.zero		1


	//   ....[10]....
        /*0184*/ 	.word	0x00000670
        /*0188*/ 	.word	0x000000ff
        /*018c*/ 	.word	0x00000028
        /*0190*/ 	.short	0x0100
        /*0192*/ 	.byte	0x05
	.zero		1


	//   ....[11]....
        /*0194*/ 	.word	0x00000680
        /*0198*/ 	.word	0x000000ff
        /*019c*/ 	.word	0x00000090
        /*01a0*/ 	.short	0x0100
        /*01a2*/ 	.byte	0x05
	.zero		1


	//   ....[12]....
        /*01a4*/ 	.word	0x00000690
        /*01a8*/ 	.word	0x000000ff
        /*01ac*/ 	.word	0x00000030
        /*01b0*/ 	.short	0x0100
        /*01b2*/ 	.byte	0x05
	.zero		1


	//   ....[13]....
        /*01b4*/ 	.word	0x000006a0
        /*01b8*/ 	.word	0x000000ff
        /*01bc*/ 	.word	0x00000098
        /*01c0*/ 	.short	0x0100
        /*01c2*/ 	.byte	0x05
	.zero		1


	//   ....[14]....
        /*01c4*/ 	.word	0x000006b0
        /*01c8*/ 	.word	0x000000ff
        /*01cc*/ 	.word	0x00000038
        /*01d0*/ 	.short	0x0100
        /*01d2*/ 	.byte	0x05
	.zero		1


	//   ....[15]....
        /*01d4*/ 	.word	0x000006c0
        /*01d8*/ 	.word	0x000000ff
        /*01dc*/ 	.word	0x000000a0
        /*01e0*/ 	.short	0x0100
        /*01e2*/ 	.byte	0x05
	.zero		1


	//   ....[16]....
        /*01e4*/ 	.word	0x000006d0
        /*01e8*/ 	.word	0x000000ff
        /*01ec*/ 	.word	0x00000040
        /*01f0*/ 	.short	0x0100
        /*01f2*/ 	.byte	0x05
	.zero		1


	//   ....[17]....
        /*01f4*/ 	.word	0x000006e0
        /*01f8*/ 	.word	0x000000ff
        /*01fc*/ 	.word	0x000000a8
        /*0200*/ 	.short	0x0100
        /*0202*/ 	.byte	0x05
	.zero		1


	//   ....[18]....
        /*0204*/ 	.word	0x000006f0
        /*0208*/ 	.word	0x000000ff
        /*020c*/ 	.word	0x00000048
        /*0210*/ 	.short	0x0100
        /*0212*/ 	.byte	0x05
	.zero		1


	//   ....[19]....
        /*0214*/ 	.word	0x00000700
        /*0218*/ 	.word	0x000000ff
        /*021c*/ 	.word	0x000000b0
        /*0220*/ 	.short	0x0100
        /*0222*/ 	.byte	0x05
	.zero		1


	//   ....[20]....
        /*0224*/ 	.word	0x00000710
        /*0228*/ 	.word	0x000000ff
        /*022c*/ 	.word	0x00000050
        /*0230*/ 	.short	0x0100
        /*0232*/ 	.byte	0x05
	.zero		1


	//   ....[21]....
        /*0234*/ 	.word	0x00000720
        /*0238*/ 	.word	0x000000ff
        /*023c*/ 	.word	0x000000b8
        /*0240*/ 	.short	0x0100
        /*0242*/ 	.byte	0x05
	.zero		1


	//   ....[22]....
        /*0244*/ 	.word	0x00000730
        /*0248*/ 	.word	0x000000ff
        /*024c*/ 	.word	0x00000058
        /*0250*/ 	.short	0x0100
        /*0252*/ 	.byte	0x05
	.zero		1


	//   ....[23]....
        /*0254*/ 	.word	0x00000740
        /*0258*/ 	.word	0x000000ff
        /*025c*/ 	.word	0x000000c0
        /*0260*/ 	.short	0x0100
        /*0262*/ 	.byte	0x05
	.zero		1


	//   ....[24]....
        /*0264*/ 	.word	0x00000750
        /*0268*/ 	.word	0x000000ff
        /*026c*/ 	.word	0x00000060
        /*0270*/ 	.short	0x0100
        /*0272*/ 	.byte	0x05
	.zero		1


	//   ....[25]....
        /*0274*/ 	.word	0x00000760
        /*0278*/ 	.word	0x000000ff
        /*027c*/ 	.word	0x000000c8
        /*0280*/ 	.short	0x0100
        /*0282*/ 	.byte	0x05
	.zero		1


	//   ....[26]....
        /*0284*/ 	.word	0x000008a0
        /*0288*/ 	.word	0x000000ff
        /*028c*/ 	.word	0x000000d0
        /*0290*/ 	.short	0x0100
        /*0292*/ 	.byte	0x06
	.zero		1


	//   ....[27]....
        /*0294*/ 	.word	0x000008b0
        /*0298*/ 	.word	0x000000ff
        /*029c*/ 	.word	0x000000d8
        /*02a0*/ 	.short	0x0100
        /*02a2*/ 	.byte	0x06
	.zero		1


	//   ....[28]....
        /*02a4*/ 	.word	0x000009a0
        /*02a8*/ 	.word	0x000000ff
        /*02ac*/ 	.word	0x000000e0
        /*02b0*/ 	.short	0x0100
        /*02b2*/ 	.byte	0x05
	.zero		1


	//   ....[29]....
        /*02b4*/ 	.word	0x000009b0
        /*02b8*/ 	.word	0x000000ff
        /*02bc*/ 	.word	0x000000e8
        /*02c0*/ 	.short	0x0100
        /*02c2*/ 	.byte	0x05
	.zero		1


	//   ....[30]....
        /*02c4*/ 	.word	0x00000af0
        /*02c8*/ 	.word	0x000000ff
        /*02cc*/ 	.word	0x000000f0
        /*02d0*/ 	.short	0x0100
        /*02d2*/ 	.byte	0x05
	.zero		1


	//   ....[31]....
        /*02d4*/ 	.word	0x00000b00
        /*02d8*/ 	.word	0x000000ff
        /*02dc*/ 	.word	0x00000100
        /*02e0*/ 	.short	0x0100
        /*02e2*/ 	.byte	0x05
	.zero		1


	//   ....[32]....
        /*02e4*/ 	.word	0x00000b10
        /*02e8*/ 	.word	0x000000ff
        /*02ec*/ 	.word	0x000000f8
        /*02f0*/ 	.short	0x0100
        /*02f2*/ 	.byte	0x05
	.zero		1


	//   ....[33]....
        /*02f4*/ 	.word	0x00000b20
        /*02f8*/ 	.word	0x000000ff
        /*02fc*/ 	.word	0x00000108
        /*0300*/ 	.short	0x0100
        /*0302*/ 	.byte	0x05
	.zero		1


	//   ....[34]....
        /*0304*/ 	.word	0x00000c50
        /*0308*/ 	.word	0x000000ff
        /*030c*/ 	.word	0x00000110
        /*0310*/ 	.short	0x0100
        /*0312*/ 	.byte	0x06
	.zero		1


	//   ....[35]....
        /*0314*/ 	.word	0x00000c60
        /*0318*/ 	.word	0x000000ff
        /*031c*/ 	.word	0x00000130
        /*0320*/ 	.short	0x0100
        /*0322*/ 	.byte	0x06
	.zero		1


	//   ....[36]....
        /*0324*/ 	.word	0x00000c70
        /*0328*/ 	.word	0x000000ff
        /*032c*/ 	.word	0x00000118
        /*0330*/ 	.short	0x0100
        /*0332*/ 	.byte	0x06
	.zero		1


	//   ....[37]....
        /*0334*/ 	.word	0x00000c80
        /*0338*/ 	.word	0x000000ff
        /*033c*/ 	.word	0x00000138
        /*0340*/ 	.short	0x0100
        /*0342*/ 	.byte	0x06
	.zero		1


	//   ....[38]....
        /*0344*/ 	.word	0x00000c90
        /*0348*/ 	.word	0x000000ff
        /*034c*/ 	.word	0x00000120
        /*0350*/ 	.short	0x0100
        /*0352*/ 	.byte	0x06
	.zero		1


	//   ....[39]....
        /*0354*/ 	.word	0x00000ca0
        /*0358*/ 	.word	0x000000ff
        /*035c*/ 	.word	0x00000140
        /*0360*/ 	.short	0x0100
        /*0362*/ 	.byte	0x06
	.zero		1


	//   ....[40]....
        /*0364*/ 	.word	0x00000cb0
        /*0368*/ 	.word	0x000000ff
        /*036c*/ 	.word	0x00000128
        /*0370*/ 	.short	0x0100
        /*0372*/ 	.byte	0x06
	.zero		1


	//   ....[41]....
        /*0374*/ 	.word	0x00000cc0
        /*0378*/ 	.word	0x000000ff
        /*037c*/ 	.word	0x00000148
        /*0380*/ 	.short	0x0100
        /*0382*/ 	.byte	0x06
	.zero		1


	//   ....[42]....
        /*0384*/ 	.word	0x00000db0
        /*0388*/ 	.word	0x000000ff
        /*038c*/ 	.word	0x00000150
        /*0390*/ 	.short	0x0100
        /*0392*/ 	.byte	0x05
	.zero		1


	//   ....[43]....
        /*0394*/ 	.word	0x00000dc0
        /*0398*/ 	.word	0x000000ff
        /*039c*/ 	.word	0x00000160
        /*03a0*/ 	.short	0x0100
        /*03a2*/ 	.byte	0x05
	.zero		1


	//   ....[44]....
        /*03a4*/ 	.word	0x00000dd0
        /*03a8*/ 	.word	0x000000ff
        /*03ac*/ 	.word	0x00000158
        /*03b0*/ 	.short	0x0100
        /*03b2*/ 	.byte	0x05
	.zero		1


	//   ....[45]....
        /*03b4*/ 	.word	0x00000de0
        /*03b8*/ 	.word	0x000000ff
        /*03bc*/ 	.word	0x00000168
        /*03c0*/ 	.short	0x0100
        /*03c2*/ 	.byte	0x05
	.zero		1


	//   ....[46]....
        /*03c4*/ 	.word	0x000016b0
        /*03c8*/ 	.word	0x00000003
        /*03cc*/ 	.word	0x00000160
        /*03d0*/ 	.short	0x010a
        /*03d2*/ 	.byte	0xff
	.zero		1


	//   ....[47]....
        /*03d4*/ 	.word	0x000016e0
        /*03d8*/ 	.word	0x00000003
        /*03dc*/ 	.word	0x00000150
        /*03e0*/ 	.short	0x0101
        /*03e2*/ 	.byte	0xff
	.zero		1


	//   ....[48]....
        /*03e4*/ 	.word	0x000017b0
        /*03e8*/ 	.word	0x000000ff
        /*03ec*/ 	.word	0x00000068
        /*03f0*/ 	.short	0x010a
        /*03f2*/ 	.byte	0x08
	.zero		1


	//   ....[49]....
        /*03f4*/ 	.word	0x00001850
        /*03f8*/ 	.word	0x000000ff
        /*03fc*/ 	.word	0x00000068
        /*0400*/ 	.short	0x010a
        /*0402*/ 	.byte	0x21
	.zero		1


	//   ....[50]....
        /*0404*/ 	.word	0x000019b0
        /*0408*/ 	.word	0x000000ff
        /*040c*/ 	.word	0x00000068
        /*0410*/ 	.short	0x010a
        /*0412*/ 	.byte	0x08
	.zero		1


	//   ....[51]....
        /*0414*/ 	.word	0x00001aa0
        /*0418*/ 	.word	0x000000ff
        /*041c*/ 	.word	0x000000e8
        /*0420*/ 	.short	0x0101
        /*0422*/ 	.byte	0x04
	.zero		1


	//   ....[52]....
        /*0424*/ 	.word	0x00001ac0
        /*0428*/ 	.word	0x000000ff
        /*042c*/ 	.word	0x00000068
        /*0430*/ 	.short	0x010a
        /*0432*/ 	.byte	0x08
	.zero		1


	//   ....[53]....
        /*0434*/ 	.word	0x00001b40
        /*0438*/ 	.word	0x000000ff
        /*043c*/ 	.word	0x00000068
        /*0440*/ 	.short	0x010a
        /*0442*/ 	.byte	0x11
	.zero		1


	//   ....[54]....
        /*0444*/ 	.word	0x00001ca0
        /*0448*/ 	.word	0x000000ff
        /*044c*/ 	.word	0x00000068
        /*0450*/ 	.short	0x010a
        /*0452*/ 	.byte	0x08
	.zero		1


	//   ....[55]....
        /*0454*/ 	.word	0x00001dc0
        /*0458*/ 	.word	0x00000002
        /*045c*/ 	.word	0x000000f0
        /*0460*/ 	.short	0x010a
        /*0462*/ 	.byte	0xff
	.zero		1


	//   ....[56]....
        /*0464*/ 	.word	0x00001e80
        /*0468*/ 	.word	0x00000002
        /*046c*/ 	.word	0x00000000
        /*0470*/ 	.short	0x0101
        /*0472*/ 	.byte	0xff
	.zero		1


	//   ....[57]....
        /*0474*/ 	.word	0x000023e0
        /*0478*/ 	.word	0x000000ff
        /*047c*/ 	.word	0x00000000
        /*0480*/ 	.short	0x010a
        /*0482*/ 	.byte	0x05
	.zero		1


	//   ....[58]....
        /*0484*/ 	.word	0x00002470
        /*0488*/ 	.word	0x000000ff
        /*048c*/ 	.word	0x00000000
        /*0490*/ 	.short	0x010a
        /*0492*/ 	.byte	0x05
	.zero		1


	//   ....[59]....
        /*0494*/ 	.word	0x00002500
        /*0498*/ 	.word	0x000000ff
        /*049c*/ 	.word	0x00000000
        /*04a0*/ 	.short	0x010a
        /*04a2*/ 	.byte	0x05
	.zero		1


	//   ....[60]....
        /*04a4*/ 	.word	0x00002590
        /*04a8*/ 	.word	0x000000ff
        /*04ac*/ 	.word	0x00000000
        /*04b0*/ 	.short	0x010a
        /*04b2*/ 	.byte	0x05
	.zero		1


	//   ....[61]....
        /*04b4*/ 	.word	0x00002620
        /*04b8*/ 	.word	0x000000ff
        /*04bc*/ 	.word	0x00000000
        /*04c0*/ 	.short	0x010a
        /*04c2*/ 	.byte	0x05
	.zero		1


	//   ....[62]....
        /*04c4*/ 	.word	0x000026b0
        /*04c8*/ 	.word	0x000000ff
        /*04cc*/ 	.word	0x00000000
        /*04d0*/ 	.short	0x010a
        /*04d2*/ 	.byte	0x05
	.zero		1


	//   ....[63]....
        /*04d4*/ 	.word	0x00002740
        /*04d8*/ 	.word	0x000000ff
        /*04dc*/ 	.word	0x00000000
        /*04e0*/ 	.short	0x010a
        /*04e2*/ 	.byte	0x05
	.zero		1


	//   ....[64]....
        /*04e4*/ 	.word	0x000027d0
        /*04e8*/ 	.word	0x000000ff
        /*04ec*/ 	.word	0x00000000
        /*04f0*/ 	.short	0x010a
        /*04f2*/ 	.byte	0x05
	.zero		1


	//   ....[65]....
        /*04f4*/ 	.word	0x00002860
        /*04f8*/ 	.word	0x000000ff
        /*04fc*/ 	.word	0x00000000
        /*0500*/ 	.short	0x010a
        /*0502*/ 	.byte	0x05
	.zero		1


	//   ....[66]....
        /*0504*/ 	.word	0x000028f0
        /*0508*/ 	.word	0x000000ff
        /*050c*/ 	.word	0x00000000
        /*0510*/ 	.short	0x010a
        /*0512*/ 	.byte	0x05
	.zero		1


	//   ....[67]....
        /*0514*/ 	.word	0x00002980
        /*0518*/ 	.word	0x000000ff
        /*051c*/ 	.word	0x00000000
        /*0520*/ 	.short	0x010a
        /*0522*/ 	.byte	0x05
	.zero		1


	//   ....[68]....
        /*0524*/ 	.word	0x00002a10
        /*0528*/ 	.word	0x000000ff
        /*052c*/ 	.word	0x00000000
        /*0530*/ 	.short	0x010a
        /*0532*/ 	.byte	0x05
	.zero		1


	//   ....[69]....
        /*0534*/ 	.word	0x00002ab0
        /*0538*/ 	.word	0x00000000
        /*053c*/ 	.word	0x00000000
        /*0540*/ 	.short	0x010a
        /*0542*/ 	.byte	0xff
	.zero		1


	//   ....[70]....
        /*0544*/ 	.word	0x00002bd0
        /*0548*/ 	.word	0x00000000
        /*054c*/ 	.word	0x00000150
        /*0550*/ 	.short	0x010a
        /*0552*/ 	.byte	0xff
	.zero		1


	//   ....[71]....
        /*0554*/ 	.word	0x00002c30
        /*0558*/ 	.word	0x00000004
        /*055c*/ 	.word	0x00000000
        /*0560*/ 	.short	0x0101
        /*0562*/ 	.byte	0xff
	.zero		1


	//   ....[72]....
        /*0564*/ 	.word	0x00002c50
        /*0568*/ 	.word	0x000000ff
        /*056c*/ 	.word	0x00000100
        /*0570*/ 	.short	0x010a
        /*0572*/ 	.byte	0x05
	.zero		1


	//   ....[73]....
        /*0574*/ 	.word	0x00002d70
        /*0578*/ 	.word	0x00000000
        /*057c*/ 	.word	0x000000f0
        /*0580*/ 	.short	0x010a
        /*0582*/ 	.byte	0xff
	.zero		1


	//   ....[74]....
        /*0584*/ 	.word	0x00002e80
        /*0588*/ 	.word	0x00000000
        /*058c*/ 	.word	0x00000000
        /*0590*/ 	.short	0x0101
        /*0592*/ 	.byte	0xff
	.zero		1


	//   ....[75]....
        /*0594*/ 	.word	0x00002f10
        /*0598*/ 	.word	0x000000ff
        /*059c*/ 	.word	0x00000100
        /*05a0*/ 	.short	0x0106
        /*05a2*/ 	.byte	0x05
	.zero		1


	//   ....[76]....
        /*05a4*/ 	.word	0x00002f30
        /*05a8*/ 	.word	0x000000ff
        /*05ac*/ 	.word	0x00000100
        /*05b0*/ 	.short	0x010a
        /*05b2*/ 	.byte	0x05
	.zero		1


	//   ....[77]....
        /*05b4*/ 	.word	0x00002fc0
        /*05b8*/ 	.word	0x000000ff
        /*05bc*/ 	.word	0x00000100
        /*05c0*/ 	.short	0x0106
        /*05c2*/ 	.byte	0x04
	.zero		1


	//   ....[78]....
        /*05c4*/ 	.word	0x00003000
        /*05c8*/ 	.word	0x00000000
        /*05cc*/ 	.word	0x00000100
        /*05d0*/ 	.short	0x010a
        /*05d2*/ 	.byte	0xff
	.zero		1


	//   ....[79]....
        /*05d4*/ 	.word	0x00003520
        /*05d8*/ 	.word	0x00000000
        /*05dc*/ 	.word	0x000000f0
        /*05e0*/ 	.short	0x010a
        /*05e2*/ 	.byte	0xff
	.zero		1


	//   ....[80]....
        /*05e4*/ 	.word	0x00003620
        /*05e8*/ 	.word	0x00000003
        /*05ec*/ 	.word	0x00000000
        /*05f0*/ 	.short	0x0101
        /*05f2*/ 	.byte	0xff
	.zero		1


	//   ....[81]....
        /*05f4*/ 	.word	0x00003630
        /*05f8*/ 	.word	0x000000ff
        /*05fc*/ 	.word	0x00000000
        /*0600*/ 	.short	0x010a
        /*0602*/ 	.byte	0x06
	.zero		1


	//   ....[82]....
        /*0604*/ 	.word	0x000036b0
        /*0608*/ 	.word	0x000000ff
        /*060c*/ 	.word	0x00000130
        /*0610*/ 	.short	0x010a
        /*0612*/ 	.byte	0x07
	.zero		1


	//   ....[83]....
        /*0614*/ 	.word	0x00003790
        /*0618*/ 	.word	0x000000ff
        /*061c*/ 	.word	0x00000000
        /*0620*/ 	.short	0x010a
        /*0622*/ 	.byte	0x06
	.zero		1


	//   ....[84]....
        /*0624*/ 	.word	0x000038c0
        /*0628*/ 	.word	0x000000ff
        /*062c*/ 	.word	0x00000000
        /*0630*/ 	.short	0x010a
        /*0632*/ 	.byte	0x1a
	.zero		1


	//   ....[85]....
        /*0634*/ 	.word	0x00003b60
        /*0638*/ 	.word	0x000000ff
        /*063c*/ 	.word	0x00000000
        /*0640*/ 	.short	0x010a
        /*0642*/ 	.byte	0x06
	.zero		1


	//   ....[86]....
        /*0644*/ 	.word	0x00003bf0
        /*0648*/ 	.word	0x000000ff
        /*064c*/ 	.word	0x00000000
        /*0650*/ 	.short	0x010a
        /*0652*/ 	.byte	0x06
	.zero		1


	//   ....[87]....
        /*0654*/ 	.word	0x00003c80
        /*0658*/ 	.word	0x000000ff
        /*065c*/ 	.word	0x00000000
        /*0660*/ 	.short	0x010a
        /*0662*/ 	.byte	0x06
	.zero		1


	//   ....[88]....
        /*0664*/ 	.word	0x00003d10
        /*0668*/ 	.word	0x000000ff
        /*066c*/ 	.word	0x00000000
        /*0670*/ 	.short	0x010a
        /*0672*/ 	.byte	0x07
	.zero		1


	//   ....[89]....
        /*0674*/ 	.word	0x00004150
        /*0678*/ 	.word	0x00000000
        /*067c*/ 	.word	0x000000f0
        /*0680*/ 	.short	0x010a
        /*0682*/ 	.byte	0xff
	.zero		1


	//   ....[90]....
        /*0684*/ 	.word	0x00004240
        /*0688*/ 	.word	0x00000000
        /*068c*/ 	.word	0x00000000
        /*0690*/ 	.short	0x0101
        /*0692*/ 	.byte	0xff
	.zero		1


	//   ....[91]....
        /*0694*/ 	.word	0x00004560
        /*0698*/ 	.word	0x000000ff
        /*069c*/ 	.word	0x000000e8
        /*06a0*/ 	.short	0x010a
        /*06a2*/ 	.byte	0x06
	.zero		1


	//   ....[92]....
        /*06a4*/ 	.word	0x000046e0
        /*06a8*/ 	.word	0x000000ff
        /*06ac*/ 	.word	0x000000d8
        /*06b0*/ 	.short	0x010a
        /*06b2*/ 	.byte	0x06
	.zero		1


	//   ....[93]....
        /*06b4*/ 	.word	0x00004a10
        /*06b8*/ 	.word	0x000000ff
        /*06bc*/ 	.word	0x000000d0
        /*06c0*/ 	.short	0x010b
        /*06c2*/ 	.byte	0x06
	.zero		1


	//   ....[94]....
        /*06c4*/ 	.word	0x00004a30
        /*06c8*/ 	.word	0x000000ff
        /*06cc*/ 	.word	0x00000000
        /*06d0*/ 	.short	0x0101
        /*06d2*/ 	.byte	0x25
	.zero		1


	//   ....[95]....
        /*06d4*/ 	.word	0x00004a70
        /*06d8*/ 	.word	0x00000000
        /*06dc*/ 	.word	0x000000d8
        /*06e0*/ 	.short	0x010a
        /*06e2*/ 	.byte	0xff
	.zero		1


	//   ....[96]....
        /*06e4*/ 	.word	0x00004dd0
        /*06e8*/ 	.word	0x00000000
        /*06ec*/ 	.word	0x000000f0
        /*06f0*/ 	.short	0x010a
        /*06f2*/ 	.byte	0xff
	.zero		1


	//   ....[97]....
        /*06f4*/ 	.word	0x00004ee0
        /*06f8*/ 	.word	0x00000000
        /*06fc*/ 	.word	0x00000000
        /*0700*/ 	.short	0x0101
        /*0702*/ 	.byte	0xff
	.zero		1


	//   ....[98]....
        /*0704*/ 	.word	0x00005890
        /*0708*/ 	.word	0x000000ff
        /*070c*/ 	.word	0x000000d0
        /*0710*/ 	.short	0x010a
        /*0712*/ 	.byte	0x2b
	.zero		1


	//   ....[99]....
        /*0714*/ 	.word	0x000058b0
        /*0718*/ 	.word	0x0000005c
        /*071c*/ 	.word	0x00000110
        /*0720*/ 	.short	0x010a
        /*0722*/ 	.byte	0xff
	.zero		1


	//   ....[100]....
        /*0724*/ 	.word	0x00005a00
        /*0728*/ 	.word	0x000000ff
        /*072c*/ 	.word	0x000000d0
        /*0730*/ 	.short	0x010a
        /*0732*/ 	.byte	0x2b
	.zero		1


	//   ....[101]....
        /*0734*/ 	.word	0x00005ae0
        /*0738*/ 	.word	0x000000ff
        /*073c*/ 	.word	0x00000000
        /*0740*/ 	.short	0x0101
        /*0742*/ 	.byte	0x04
	.zero		1


	//   ....[102]....
        /*0744*/ 	.word	0x00005b40
        /*0748*/ 	.word	0x0000005c
        /*074c*/ 	.word	0x00000110
        /*0750*/ 	.short	0x010a
        /*0752*/ 	.byte	0xff
	.zero		1


	//   ....[103]....
        /*0754*/ 	.word	0x00005f10
        /*0758*/ 	.word	0x000000ff
        /*075c*/ 	.word	0x00000000
        /*0760*/ 	.short	0x0101
        /*0762*/ 	.byte	0x05
	.zero		1


	//   ....[104]....
        /*0764*/ 	.word	0x000067a0
        /*0768*/ 	.word	0x00000003
        /*076c*/ 	.word	0x00000160
        /*0770*/ 	.short	0x010a
        /*0772*/ 	.byte	0xff
	.zero		1


	//   ....[105]....
        /*0774*/ 	.word	0x00006800
        /*0778*/ 	.word	0x00000002
        /*077c*/ 	.word	0x00000068
        /*0780*/ 	.short	0x010a
        /*0782*/ 	.byte	0xff
	.zero		1


	//   ....[106]....
        /*0784*/ 	.word	0x00006860
        /*0788*/ 	.word	0x00000002
        /*078c*/ 	.word	0x00000068
        /*0790*/ 	.short	0x010a
        /*0792*/ 	.byte	0xff
	.zero		1


	//   ....[107]....
        /*0794*/ 	.word	0x000068b0
        /*0798*/ 	.word	0x00000002
        /*079c*/ 	.word	0x000000f0
        /*07a0*/ 	.short	0x010a
        /*07a2*/ 	.byte	0xff
	.zero		1


	//   ....[108]....
        /*07a4*/ 	.word	0x00006910
        /*07a8*/ 	.word	0x00000000
        /*07ac*/ 	.word	0x00000000
        /*07b0*/ 	.short	0x010a
        /*07b2*/ 	.byte	0xff
	.zero		1


	//   ....[109]....
        /*07b4*/ 	.word	0x00006970
        /*07b8*/ 	.word	0x00000000
        /*07bc*/ 	.word	0x00000000
        /*07c0*/ 	.short	0x010a
        /*07c2*/ 	.byte	0xff
	.zero		1


	//   ....[110]....
        /*07c4*/ 	.word	0x000069d0
        /*07c8*/ 	.word	0x00000000
        /*07cc*/ 	.word	0x00000000
        /*07d0*/ 	.short	0x010a
        /*07d2*/ 	.byte	0xff
	.zero		1


	//   ....[111]....
        /*07d4*/ 	.word	0x00006a30
        /*07d8*/ 	.word	0x00000000
        /*07dc*/ 	.word	0x00000000
        /*07e0*/ 	.short	0x010a
        /*07e2*/ 	.byte	0xff
	.zero		1


	//   ....[112]....
        /*07e4*/ 	.word	0x00006a90
        /*07e8*/ 	.word	0x00000000
        /*07ec*/ 	.word	0x00000000
        /*07f0*/ 	.short	0x010a
        /*07f2*/ 	.byte	0xff
	.zero		1


	//   ....[113]....
        /*07f4*/ 	.word	0x00006af0
        /*07f8*/ 	.word	0x00000000
        /*07fc*/ 	.word	0x00000000
        /*0800*/ 	.short	0x010a
        /*0802*/ 	.byte	0xff
	.zero		1


	//   ....[114]....
        /*0804*/ 	.word	0x00006b50
        /*0808*/ 	.word	0x00000000
        /*080c*/ 	.word	0x00000000
        /*0810*/ 	.short	0x010a
        /*0812*/ 	.byte	0xff
	.zero		1


	//   ....[115]....
        /*0814*/ 	.word	0x00006bb0
        /*0818*/ 	.word	0x00000000
        /*081c*/ 	.word	0x00000000
        /*0820*/ 	.short	0x010a
        /*0822*/ 	.byte	0xff
	.zero		1


	//   ....[116]....
        /*0824*/ 	.word	0x00006c10
        /*0828*/ 	.word	0x00000000
        /*082c*/ 	.word	0x00000000
        /*0830*/ 	.short	0x010a
        /*0832*/ 	.byte	0xff
	.zero		1


	//   ....[117]....
        /*0834*/ 	.word	0x00006c70
        /*0838*/ 	.word	0x00000000
        /*083c*/ 	.word	0x00000000
        /*0840*/ 	.short	0x010a
        /*0842*/ 	.byte	0xff
	.zero		1


	//   ....[118]....
        /*0844*/ 	.word	0x00006cd0
        /*0848*/ 	.word	0x00000000
        /*084c*/ 	.word	0x00000000
        /*0850*/ 	.short	0x010a
        /*0852*/ 	.byte	0xff
	.zero		1


	//   ....[119]....
        /*0854*/ 	.word	0x00006d30
        /*0858*/ 	.word	0x00000000
        /*085c*/ 	.word	0x00000000
        /*0860*/ 	.short	0x010a
        /*0862*/ 	.byte	0xff
	.zero		1


	//   ....[120]....
        /*0864*/ 	.word	0x00006d80
        /*0868*/ 	.word	0x00000000
        /*086c*/ 	.word	0x00000150
        /*0870*/ 	.short	0x010a
        /*0872*/ 	.byte	0xff
	.zero		1


	//   ....[121]....
        /*0874*/ 	.word	0x00006de0
        /*0878*/ 	.word	0x00000000
        /*087c*/ 	.word	0x00000100
        /*0880*/ 	.short	0x010a
        /*0882*/ 	.byte	0xff
	.zero		1


	//   ....[122]....
        /*0884*/ 	.word	0x00006e30
        /*0888*/ 	.word	0x00000000
        /*088c*/ 	.word	0x000000f0
        /*0890*/ 	.short	0x010a
        /*0892*/ 	.byte	0xff
	.zero		1


	//   ....[123]....
        /*0894*/ 	.word	0x00006e90
        /*0898*/ 	.word	0x00000000
        /*089c*/ 	.word	0x00000100
        /*08a0*/ 	.short	0x010a
        /*08a2*/ 	.byte	0xff
	.zero		1


	//   ....[124]....
        /*08a4*/ 	.word	0x00006ee0
        /*08a8*/ 	.word	0x00000000
        /*08ac*/ 	.word	0x000000f0
        /*08b0*/ 	.short	0x010a
        /*08b2*/ 	.byte	0xff
	.zero		1


	//   ....[125]....
        /*08b4*/ 	.word	0x00006f40
        /*08b8*/ 	.word	0x00000003
        /*08bc*/ 	.word	0x00000130
        /*08c0*/ 	.short	0x010a
        /*08c2*/ 	.byte	0xff
	.zero		1


	//   ....[126]....
        /*08c4*/ 	.word	0x00006fa0
        /*08c8*/ 	.word	0x00000000
        /*08cc*/ 	.word	0x00000000
        /*08d0*/ 	.short	0x010a
        /*08d2*/ 	.byte	0xff
	.zero		1


	//   ....[127]....
        /*08d4*/ 	.word	0x00007000
        /*08d8*/ 	.word	0x00000000
        /*08dc*/ 	.word	0x00000000
        /*08e0*/ 	.short	0x010a
        /*08e2*/ 	.byte	0xff
	.zero		1


	//   ....[128]....
        /*08e4*/ 	.word	0x00007060
        /*08e8*/ 	.word	0x00000000
        /*08ec*/ 	.word	0x00000000
        /*08f0*/ 	.short	0x010a
        /*08f2*/ 	.byte	0xff
	.zero		1


	//   ....[129]....
        /*08f4*/ 	.word	0x000070c0
        /*08f8*/ 	.word	0x00000000
        /*08fc*/ 	.word	0x00000000
        /*0900*/ 	.short	0x010a
        /*0902*/ 	.byte	0xff
	.zero		1


	//   ....[130]....
        /*0904*/ 	.word	0x00007120
        /*0908*/ 	.word	0x00000000
        /*090c*/ 	.word	0x00000000
        /*0910*/ 	.short	0x010a
        /*0912*/ 	.byte	0xff
	.zero		1


	//   ....[131]....
        /*0914*/ 	.word	0x00007170
        /*0918*/ 	.word	0x00000000
        /*091c*/ 	.word	0x000000f0
        /*0920*/ 	.short	0x010a
        /*0922*/ 	.byte	0xff
	.zero		1


	//   ....[132]....
        /*0924*/ 	.word	0x000071d0
        /*0928*/ 	.word	0x00000000
        /*092c*/ 	.word	0x000000e8
        /*0930*/ 	.short	0x010a
        /*0932*/ 	.byte	0xff
	.zero		1


	//   ....[133]....
        /*0934*/ 	.word	0x00007230
        /*0938*/ 	.word	0x00000003
        /*093c*/ 	.word	0x000000d8
        /*0940*/ 	.short	0x010a
        /*0942*/ 	.byte	0xff
	.zero		1


	//   ....[134]....
        /*0944*/ 	.word	0x00007280
        /*0948*/ 	.word	0x00000000
        /*094c*/ 	.word	0x000000f0
        /*0950*/ 	.short	0x010a
        /*0952*/ 	.byte	0xff
	.zero		1


	//   ....[135]....
        /*0954*/ 	.word	0x000072e0
        /*0958*/ 	.word	0x00000000
        /*095c*/ 	.word	0x000000d0
        /*0960*/ 	.short	0x010a
        /*0962*/ 	.byte	0xff
	.zero		1


	//   ....[136]....
        /*0964*/ 	.word	0x00007330
        /*0968*/ 	.word	0x0000005c
        /*096c*/ 	.word	0x00000110
        /*0970*/ 	.short	0x010a
        /*0972*/ 	.byte	0xff
	.zero		1


	//----- nvinfo : EIATTR_NUM_MBARRIERS
	.align		4
.L_47:
        /*0974*/ 	.byte	0x03, 0x38
        /*0976*/ 	.short	0x002e


	//----- nvinfo : EIATTR_EXIT_INSTR_OFFSETS
	.align		4
        /*0978*/ 	.byte	0x04, 0x1c
        /*097a*/ 	.short	(.L_49 - .L_48)


	//   ....[0]....
.L_48:
        /*097c*/ 	.word	0x00002ae0


	//   ....[1]....
        /*0980*/ 	.word	0x00002fd0


	//   ....[2]....
        /*0984*/ 	.word	0x00003030


	//   ....[3]....
        /*0988*/ 	.word	0x00003f70


	//   ....[4]....
        /*098c*/ 	.word	0x00004aa0


	//   ....[5]....
        /*0990*/ 	.word	0x00004ae0


	//   ....[6]....
        /*0994*/ 	.word	0x00006790


	//----- nvinfo : EIATTR_MAX_THREADS
	.align		4
.L_49:
        /*0998*/ 	.byte	0x04, 0x05
        /*099a*/ 	.short	(.L_51 - .L_50)
.L_50:
        /*099c*/ 	.word	0x00000100
        /*09a0*/ 	.word	0x00000001
        /*09a4*/ 	.word	0x00000001


	//----- nvinfo : EIATTR_CRS_STACK_SIZE
	.align		4
.L_51:
        /*09a8*/ 	.byte	0x04, 0x1e
        /*09aa*/ 	.short	(.L_53 - .L_52)
.L_52:
        /*09ac*/ 	.word	0x00000000


	//----- nvinfo : EIATTR_CBANK_PARAM_SIZE
	.align		4
.L_53:
        /*09b0*/ 	.byte	0x03, 0x19
        /*09b2*/ 	.short	0x0800


	//----- nvinfo : EIATTR_PARAM_CBANK
	.align		4
        /*09b4*/ 	.byte	0x04, 0x0a
        /*09b6*/ 	.short	(.L_55 - .L_54)
	.align		4
.L_54:
        /*09b8*/ 	.word	index@(.nv.constant0._ZN7cutlass13device_kernelINS_4gemm6kernel13GemmUniversalIN4cute5tupleIJiiiiEEENS1_10collective13CollectiveMmaINS1_35MainloopSm100TmaUmmaWarpSpecializedILi13ELi2ELi4ENS5_IJNS4_1CILi1EEESB_SB_EEEEENS5_IJNSA_ILi64EEESE_NSA_ILi128EEEEEENS_12float_e4m3_tENS5_IJSB_llEEESH_SI_NS4_8TiledMMAINS4_8MMA_AtomIJNS4_10MMA_TraitsINS4_19SM100_MMA_F8F6F4_SSEJSH_SH_fSE_SE_NS4_17integral_constantINS4_4UMMA5MajorELSP_1EEESQ_NSN_INSO_7ScaleInELSR_0EEESS_EEEEEENS4_6LayoutISC_NS5_IJNSA_ILi0EEESW_SW_EEEEENS5_IJNS4_10UnderscoreESZ_SZ_EEEEENS4_13SM90_TMA_LOADENS4_14ComposedLayoutINS4_7SwizzleILi2ELi4ELi3EEENS4_18smem_ptr_flag_bitsILi8EEENSV_INS5_IJSE_NSA_ILi8EEEEEENS5_IJSB_SE_EEEEEEEvNS4_8identityES12_S1C_vS1D_EENS_8epilogue10collective18CollectiveEpilogueINS1F_23Sm100TmaWarpSpecializedILi1ELi1ELi32ELb0ELb0EEEJSG_NS5_IJNSV_ISE_SB_EES1K_EEESH_NS5_IJlSB_lEEESH_S1M_NS1F_6fusion15FusionCallbacksIS1J_NS1N_17LinearCombinationISH_fSH_fLNS_15FloatRoundStyleE2EEESG_S1L_JEEENS4_5SM1004TMEM4LOAD26SM100_TMEM_LOAD_16dp32b32xES12_NS13_IS15_S17_NSV_INS5_IJS18_SE_EEENS5_IJSE_SB_EEEEEEENS4_39AutoVectorizingCopyWithAssumedAlignmentILi128EEENS4_14SM90_TMA_STOREES20_S22_S22_EEEvvEEEEvNT_6ParamsE)
        /*09bc*/ 	.short	0x0380
        /*09be*/ 	.short	0x0800


	//----- nvinfo : EIATTR_SW_WAR
	.align		4
.L_55:
        /*09c0*/ 	.byte	0x04, 0x36
        /*09c2*/ 	.short	(.L_57 - .L_56)
.L_56:
        /*09c4*/ 	.word	0x00000008
.L_57:


//--------------------- .nv.callgraph             --------------------------
	.section	.nv.callgraph,"",@"SHT_CUDA_CALLGRAPH"
	.align	4
	.sectionentsize	8
	.align		4
        /*0000*/ 	.word	0x00000000
	.align		4
        /*0004*/ 	.word	0xffffffff
	.align		4
        /*0008*/ 	.word	index@(_ZN7cutlass13device_kernelINS_4gemm6kernel13GemmUniversalIN4cute5tupleIJiiiiEEENS1_10collective13CollectiveMmaINS1_35MainloopSm100TmaUmmaWarpSpecializedILi13ELi2ELi4ENS5_IJNS4_1CILi1EEESB_SB_EEEEENS5_IJNSA_ILi64EEESE_NSA_ILi128EEEEEENS_12float_e4m3_tENS5_IJSB_llEEESH_SI_NS4_8TiledMMAINS4_8MMA_AtomIJNS4_10MMA_TraitsINS4_19SM100_MMA_F8F6F4_SSEJSH_SH_fSE_SE_NS4_17integral_constantINS4_4UMMA5MajorELSP_1EEESQ_NSN_INSO_7ScaleInELSR_0EEESS_EEEEEENS4_6LayoutISC_NS5_IJNSA_ILi0EEESW_SW_EEEEENS5_IJNS4_10UnderscoreESZ_SZ_EEEEENS4_13SM90_TMA_LOADENS4_14ComposedLayoutINS4_7SwizzleILi2ELi4ELi3EEENS4_18smem_ptr_flag_bitsILi8EEENSV_INS5_IJSE_NSA_ILi8EEEEEENS5_IJSB_SE_EEEEEEEvNS4_8identityES12_S1C_vS1D_EENS_8epilogue10collective18CollectiveEpilogueINS1F_23Sm100TmaWarpSpecializedILi1ELi1ELi32ELb0ELb0EEEJSG_NS5_IJNSV_ISE_SB_EES1K_EEESH_NS5_IJlSB_lEEESH_S1M_NS1F_6fusion15FusionCallbacksIS1J_NS1N_17LinearCombinationISH_fSH_fLNS_15FloatRoundStyleE2EEESG_S1L_JEEENS4_5SM1004TMEM4LOAD26SM100_TMEM_LOAD_16dp32b32xES12_NS13_IS15_S17_NSV_INS5_IJS18_SE_EEENS5_IJSE_SB_EEEEEEENS4_39AutoVectorizingCopyWithAssumedAlignmentILi128EEENS4_14SM90_TMA_STOREES20_S22_S22_EEEvvEEEEvNT_6ParamsE)
	.align		4
        /*000c*/ 	.word	index@(__assertfail)
	.align		4
        /*0010*/ 	.word	0x00000000
	.align		4
        /*0014*/ 	.word	0xfffffffe
	.align		4
        /*0018*/ 	.word	0x00000000
	.align		4
        /*001c*/ 	.word	0xfffffffd
	.align		4
        /*0020*/ 	.word	0x00000000
	.align		4
        /*0024*/ 	.word	0xfffffffc


//--------------------- .nv.constant4             --------------------------
	.section	.nv.constant4,"a",@progbits
	.align	8
	.align		8
.nv.constant4:
        /*0000*/ 	.dword	__assertfail
	.align		8
        /*0008*/ 	.dword	__unnamed_1
	.align		8
        /*0010*/ 	.dword	__unnamed_2
	.align		8
        /*0018*/ 	.dword	_ZN40_INTERNAL_7448ac5a_4_k_cu_f010594f_286104cuda3std3__45__cpo5beginE
	.align		8
        /*0020*/ 	.dword	_ZN40_INTERNAL_7448ac5a_4_k_cu_f010594f_286104cuda3std3__45__cpo3endE
	.align		8
        /*0028*/ 	.dword	_ZN40_INTERNAL_7448ac5a_4_k_cu_f010594f_286104cuda3std3__45__cpo6cbeginE
	.align		8
        /*0030*/ 	.dword	_ZN40_INTERNAL_7448ac5a_4_k_cu_f010594f_286104cuda3std3__45__cpo4cendE
	.align		8
        /*0038*/ 	.dword	_ZN40_INTERNAL_7448ac5a_4_k_cu_f010594f_286104cuda3std3__442_GLOBAL__N__7448ac5a_4_k_cu_f010594f_286106ignoreE
	.align		8
        /*0040*/ 	.dword	_ZN40_INTERNAL_7448ac5a_4_k_cu_f010594f_286104cuda3std3__419piecewise_constructE
	.align		8
        /*0048*/ 	.dword	_ZN40_INTERNAL_7448ac5a_4_k_cu_f010594f_286104cuda3std3__48in_placeE
	.align		8
        /*0050*/ 	.dword	_ZN40_INTERNAL_7448ac5a_4_k_cu_f010594f_286104cuda3std6ranges3__45__cpo4swapE
	.align		8
        /*0058*/ 	.dword	_ZN40_INTERNAL_7448ac5a_4_k_cu_f010594f_286104cuda3std6ranges3__45__cpo9iter_moveE
	.align		8
        /*0060*/ 	.dword	_ZN40_INTERNAL_7448ac5a_4_k_cu_f010594f_286104cute7productE
	.align		8
        /*0068*/ 	.dword	_ZN40_INTERNAL_7448ac5a_4_k_cu_f010594f_286104cute1_E
	.align		8
        /*0070*/ 	.dword	$str$25
	.align		8
        /*0078*/ 	.dword	$str$26
	.align		8
        /*0080*/ 	.dword	$str$27
	.align		8
        /*0088*/ 	.dword	$str$28


//--------------------- .text._ZN7cutlass13device_kernelINS_4gemm6kernel13GemmUniversalIN4cute5tupleIJiiiiEEENS1_10collective13CollectiveMmaINS1_35MainloopSm100TmaUmmaWarpSpecializedILi13ELi2ELi4ENS5_IJNS4_1CILi1EEESB_SB_EEEEENS5_IJNSA_ILi64EEESE_NSA_ILi128EEEEEENS_12float_e4m3_tENS5_IJSB_llEEESH_SI_NS4_8TiledMMAINS4_8MMA_AtomIJNS4_10MMA_TraitsINS4_19SM100_MMA_F8F6F4_SSEJSH_SH_fSE_SE_NS4_17integral_constantINS4_4UMMA5MajorELSP_1EEESQ_NSN_INSO_7ScaleInELSR_0EEESS_EEEEEENS4_6LayoutISC_NS5_IJNSA_ILi0EEESW_SW_EEEEENS5_IJNS4_10UnderscoreESZ_SZ_EEEEENS4_13SM90_TMA_LOADENS4_14ComposedLayoutINS4_7SwizzleILi2ELi4ELi3EEENS4_18smem_ptr_flag_bitsILi8EEENSV_INS5_IJSE_NSA_ILi8EEEEEENS5_IJSB_SE_EEEEEEEvNS4_8identityES12_S1C_vS1D_EENS_8epilogue10collective18CollectiveEpilogueINS1F_23Sm100TmaWarpSpecializedILi1ELi1ELi32ELb0ELb0EEEJSG_NS5_IJNSV_ISE_SB_EES1K_EEESH_NS5_IJlSB_lEEESH_S1M_NS1F_6fusion15FusionCallbacksIS1J_NS1N_17LinearCombinationISH_fSH_fLNS_15FloatRoundStyleE2EEESG_S1L_JEEENS4_5SM1004TMEM4LOAD26SM100_TMEM_LOAD_16dp32b32xES12_NS13_IS15_S17_NSV_INS5_IJS18_SE_EEENS5_IJSE_SB_EEEEEEENS4_39AutoVectorizingCopyWithAssumedAlignmentILi128EEENS4_14SM90_TMA_STOREES20_S22_S22_EEEvvEEEEvNT_6ParamsE --------------------------
	.section	.text._ZN7cutlass13device_kernelINS_4gemm6kernel13GemmUniversalIN4cute5tupleIJiiiiEEENS1_10collective13CollectiveMmaINS1_35MainloopSm100TmaUmmaWarpSpecializedILi13ELi2ELi4ENS5_IJNS4_1CILi1EEESB_SB_EEEEENS5_IJNSA_ILi64EEESE_NSA_ILi128EEEEEENS_12float_e4m3_tENS5_IJSB_llEEESH_SI_NS4_8TiledMMAINS4_8MMA_AtomIJNS4_10MMA_TraitsINS4_19SM100_MMA_F8F6F4_SSEJSH_SH_fSE_SE_NS4_17integral_constantINS4_4UMMA5MajorELSP_1EEESQ_NSN_INSO_7ScaleInELSR_0EEESS_EEEEEENS4_6LayoutISC_NS5_IJNSA_ILi0EEESW_SW_EEEEENS5_IJNS4_10UnderscoreESZ_SZ_EEEEENS4_13SM90_TMA_LOADENS4_14ComposedLayoutINS4_7SwizzleILi2ELi4ELi3EEENS4_18smem_ptr_flag_bitsILi8EEENSV_INS5_IJSE_NSA_ILi8EEEEEENS5_IJSB_SE_EEEEEEEvNS4_8identityES12_S1C_vS1D_EENS_8epilogue10collective18CollectiveEpilogueINS1F_23Sm100TmaWarpSpecializedILi1ELi1ELi32ELb0ELb0EEEJSG_NS5_IJNSV_ISE_SB_EES1K_EEESH_NS5_IJlSB_lEEESH_S1M_NS1F_6fusion15FusionCallbacksIS1J_NS1N_17LinearCombinationISH_fSH_fLNS_15FloatRoundStyleE2EEESG_S1L_JEEENS4_5SM1004TMEM4LOAD26SM100_TMEM_LOAD_16dp32b32xES12_NS13_IS15_S17_NSV_INS5_IJS18_SE_EEENS5_IJSE_SB_EEEEEEENS4_39AutoVectorizingCopyWithAssumedAlignmentILi128EEENS4_14SM90_TMA_STOREES20_S22_S22_EEEvvEEEEvNT_6ParamsE,"ax",@progbits
	.align	128
.text._ZN7cutlass13device_kernelINS_4gemm6kernel13GemmUniversalIN4cute5tupleIJiiiiEEENS1_10collective13CollectiveMmaINS1_35MainloopSm100TmaUmmaWarpSpecializedILi13ELi2ELi4ENS5_IJNS4_1CILi1EEESB_SB_EEEEENS5_IJNSA_ILi64EEESE_NSA_ILi128EEEEEENS_12float_e4m3_tENS5_IJSB_llEEESH_SI_NS4_8TiledMMAINS4_8MMA_AtomIJNS4_10MMA_TraitsINS4_19SM100_MMA_F8F6F4_SSEJSH_SH_fSE_SE_NS4_17integral_constantINS4_4UMMA5MajorELSP_1EEESQ_NSN_INSO_7ScaleInELSR_0EEESS_EEEEEENS4_6LayoutISC_NS5_IJNSA_ILi0EEESW_SW_EEEEENS5_IJNS4_10UnderscoreESZ_SZ_EEEEENS4_13SM90_TMA_LOADENS4_14ComposedLayoutINS4_7SwizzleILi2ELi4ELi3EEENS4_18smem_ptr_flag_bitsILi8EEENSV_INS5_IJSE_NSA_ILi8EEEEEENS5_IJSB_SE_EEEEEEEvNS4_8identityES12_S1C_vS1D_EENS_8epilogue10collective18CollectiveEpilogueINS1F_23Sm100TmaWarpSpecializedILi1ELi1ELi32ELb0ELb0EEEJSG_NS5_IJNSV_ISE_SB_EES1K_EEESH_NS5_IJlSB_lEEESH_S1M_NS1F_6fusion15FusionCallbacksIS1J_NS1N_17LinearCombinationISH_fSH_fLNS_15FloatRoundStyleE2EEESG_S1L_JEEENS4_5SM1004TMEM4LOAD26SM100_TMEM_LOAD_16dp32b32xES12_NS13_IS15_S17_NSV_INS5_IJS18_SE_EEENS5_IJSE_SB_EEEEEEENS4_39AutoVectorizingCopyWithAssumedAlignmentILi128EEENS4_14SM90_TMA_STOREES20_S22_S22_EEEvvEEEEvNT_6ParamsE:
        .type           _ZN7cutlass13device_kernelINS_4gemm6kernel13GemmUniversalIN4cute5tupleIJiiiiEEENS1_10collective13CollectiveMmaINS1_35MainloopSm100TmaUmmaWarpSpecializedILi13ELi2ELi4ENS5_IJNS4_1CILi1EEESB_SB_EEEEENS5_IJNSA_ILi64EEESE_NSA_ILi128EEEEEENS_12float_e4m3_tENS5_IJSB_llEEESH_SI_NS4_8TiledMMAINS4_8MMA_AtomIJNS4_10MMA_TraitsINS4_19SM100_MMA_F8F6F4_SSEJSH_SH_fSE_SE_NS4_17integral_constantINS4_4UMMA5MajorELSP_1EEESQ_NSN_INSO_7ScaleInELSR_0EEESS_EEEEEENS4_6LayoutISC_NS5_IJNSA_ILi0EEESW_SW_EEEEENS5_IJNS4_10UnderscoreESZ_SZ_EEEEENS4_13SM90_TMA_LOADENS4_14ComposedLayoutINS4_7SwizzleILi2ELi4ELi3EEENS4_18smem_ptr_flag_bitsILi8EEENSV_INS5_IJSE_NSA_ILi8EEEEEENS5_IJSB_SE_EEEEEEEvNS4_8identityES12_S1C_vS1D_EENS_8epilogue10collective18CollectiveEpilogueINS1F_23Sm100TmaWarpSpecializedILi1ELi1ELi32ELb0ELb0EEEJSG_NS5_IJNSV_ISE_SB_EES1K_EEESH_NS5_IJlSB_lEEESH_S1M_NS1F_6fusion15FusionCallbacksIS1J_NS1N_17LinearCombinationISH_fSH_fLNS_15FloatRoundStyleE2EEESG_S1L_JEEENS4_5SM1004TMEM4LOAD26SM100_TMEM_LOAD_16dp32b32xES12_NS13_IS15_S17_NSV_INS5_IJS18_SE_EEENS5_IJSE_SB_EEEEEEENS4_39AutoVectorizingCopyWithAssumedAlignmentILi128EEENS4_14SM90_TMA_STOREES20_S22_S22_EEEvvEEEEvNT_6ParamsE,@function
        .size           _ZN7cutlass13device_kernelINS_4gemm6kernel13GemmUniversalIN4cute5tupleIJiiiiEEENS1_10collective13CollectiveMmaINS1_35MainloopSm100TmaUmmaWarpSpecializedILi13ELi2ELi4ENS5_IJNS4_1CILi1EEESB_SB_EEEEENS5_IJNSA_ILi64EEESE_NSA_ILi128EEEEEENS_12float_e4m3_tENS5_IJSB_llEEESH_SI_NS4_8TiledMMAINS4_8MMA_AtomIJNS4_10MMA_TraitsINS4_19SM100_MMA_F8F6F4_SSEJSH_SH_fSE_SE_NS4_17integral_constantINS4_4UMMA5MajorELSP_1EEESQ_NSN_INSO_7ScaleInELSR_0EEESS_EEEEEENS4_6LayoutISC_NS5_IJNSA_ILi0EEESW_SW_EEEEENS5_IJNS4_10UnderscoreESZ_SZ_EEEEENS4_13SM90_TMA_LOADENS4_14ComposedLayoutINS4_7SwizzleILi2ELi4ELi3EEENS4_18smem_ptr_flag_bitsILi8EEENSV_INS5_IJSE_NSA_ILi8EEEEEENS5_IJSB_SE_EEEEEEEvNS4_8identityES12_S1C_vS1D_EENS_8epilogue10collective18CollectiveEpilogueINS1F_23Sm100TmaWarpSpecializedILi1ELi1ELi32ELb0ELb0EEEJSG_NS5_IJNSV_ISE_SB_EES1K_EEESH_NS5_IJlSB_lEEESH_S1M_NS1F_6fusion15FusionCallbacksIS1J_NS1N_17LinearCombinationISH_fSH_fLNS_15FloatRoundStyleE2EEESG_S1L_JEEENS4_5SM1004TMEM4LOAD26SM100_TMEM_LOAD_16dp32b32xES12_NS13_IS15_S17_NSV_INS5_IJS18_SE_EEENS5_IJSE_SB_EEEEEEENS4_39AutoVectorizingCopyWithAssumedAlignmentILi128EEENS4_14SM90_TMA_STOREES20_S22_S22_EEEvvEEEEvNT_6ParamsE,(.L_x_156 - _ZN7cutlass13device_kernelINS_4gemm6kernel13GemmUniversalIN4cute5tupleIJiiiiEEENS1_10collective13CollectiveMmaINS1_35MainloopSm100TmaUmmaWarpSpecializedILi13ELi2ELi4ENS5_IJNS4_1CILi1EEESB_SB_EEEEENS5_IJNSA_ILi64EEESE_NSA_ILi128EEEEEENS_12float_e4m3_tENS5_IJSB_llEEESH_SI_NS4_8TiledMMAINS4_8MMA_AtomIJNS4_10MMA_TraitsINS4_19SM100_MMA_F8F6F4_SSEJSH_SH_fSE_SE_NS4_17integral_constantINS4_4UMMA5MajorELSP_1EEESQ_NSN_INSO_7ScaleInELSR_0EEESS_EEEEEENS4_6LayoutISC_NS5_IJNSA_ILi0EEESW_SW_EEEEENS5_IJNS4_10UnderscoreESZ_SZ_EEEEENS4_13SM90_TMA_LOADENS4_14ComposedLayoutINS4_7SwizzleILi2ELi4ELi3EEENS4_18smem_ptr_flag_bitsILi8EEENSV_INS5_IJSE_NSA_ILi8EEEEEENS5_IJSB_SE_EEEEEEEvNS4_8identityES12_S1C_vS1D_EENS_8epilogue10collective18CollectiveEpilogueINS1F_23Sm100TmaWarpSpecializedILi1ELi1ELi32ELb0ELb0EEEJSG_NS5_IJNSV_ISE_SB_EES1K_EEESH_NS5_IJlSB_lEEESH_S1M_NS1F_6fusion15FusionCallbacksIS1J_NS1N_17LinearCombinationISH_fSH_fLNS_15FloatRoundStyleE2EEESG_S1L_JEEENS4_5SM1004TMEM4LOAD26SM100_TMEM_LOAD_16dp32b32xES12_NS13_IS15_S17_NSV_INS5_IJS18_SE_EEENS5_IJSE_SB_EEEEEEENS4_39AutoVectorizingCopyWithAssumedAlignmentILi128EEENS4_14SM90_TMA_STOREES20_S22_S22_EEEvvEEEEvNT_6ParamsE)
        .other          _ZN7cutlass13device_kernelINS_4gemm6kernel13GemmUniversalIN4cute5tupleIJiiiiEEENS1_10collective13CollectiveMmaINS1_35MainloopSm100TmaUmmaWarpSpecializedILi13ELi2ELi4ENS5_IJNS4_1CILi1EEESB_SB_EEEEENS5_IJNSA_ILi64EEESE_NSA_ILi128EEEEEENS_12float_e4m3_tENS5_IJSB_llEEESH_SI_NS4_8TiledMMAINS4_8MMA_AtomIJNS4_10MMA_TraitsINS4_19SM100_MMA_F8F6F4_SSEJSH_SH_fSE_SE_NS4_17integral_constantINS4_4UMMA5MajorELSP_1EEESQ_NSN_INSO_7ScaleInELSR_0EEESS_EEEEEENS4_6LayoutISC_NS5_IJNSA_ILi0EEESW_SW_EEEEENS5_IJNS4_10UnderscoreESZ_SZ_EEEEENS4_13SM90_TMA_LOADENS4_14ComposedLayoutINS4_7SwizzleILi2ELi4ELi3EEENS4_18smem_ptr_flag_bitsILi8EEENSV_INS5_IJSE_NSA_ILi8EEEEEENS5_IJSB_SE_EEEEEEEvNS4_8identityES12_S1C_vS1D_EENS_8epilogue10collective18CollectiveEpilogueINS1F_23Sm100TmaWarpSpecializedILi1ELi1ELi32ELb0ELb0EEEJSG_NS5_IJNSV_ISE_SB_EES1K_EEESH_NS5_IJlSB_lEEESH_S1M_NS1F_6fusion15FusionCallbacksIS1J_NS1N_17LinearCombinationISH_fSH_fLNS_15FloatRoundStyleE2EEESG_S1L_JEEENS4_5SM1004TMEM4LOAD26SM100_TMEM_LOAD_16dp32b32xES12_NS13_IS15_S17_NSV_INS5_IJS18_SE_EEENS5_IJSE_SB_EEEEEEENS4_39AutoVectorizingCopyWithAssumedAlignmentILi128EEENS4_14SM90_TMA_STOREES20_S22_S22_EEEvvEEEEvNT_6ParamsE,@"STO_CUDA_ENTRY STV_DEFAULT"
_ZN7cutlass13device_kernelINS_4gemm6kernel13GemmUniversalIN4cute5tupleIJiiiiEEENS1_10collective13CollectiveMmaINS1_35MainloopSm100TmaUmmaWarpSpecializedILi13ELi2ELi4ENS5_IJNS4_1CILi1EEESB_SB_EEEEENS5_IJNSA_ILi64EEESE_NSA_ILi128EEEEEENS_12float_e4m3_tENS5_IJSB_llEEESH_SI_NS4_8TiledMMAINS4_8MMA_AtomIJNS4_10MMA_TraitsINS4_19SM100_MMA_F8F6F4_SSEJSH_SH_fSE_SE_NS4_17integral_constantINS4_4UMMA5MajorELSP_1EEESQ_NSN_INSO_7ScaleInELSR_0EEESS_EEEEEENS4_6LayoutISC_NS5_IJNSA_ILi0EEESW_SW_EEEEENS5_IJNS4_10UnderscoreESZ_SZ_EEEEENS4_13SM90_TMA_LOADENS4_14ComposedLayoutINS4_7SwizzleILi2ELi4ELi3EEENS4_18smem_ptr_flag_bitsILi8EEENSV_INS5_IJSE_NSA_ILi8EEEEEENS5_IJSB_SE_EEEEEEEvNS4_8identityES12_S1C_vS1D_EENS_8epilogue10collective18CollectiveEpilogueINS1F_23Sm100TmaWarpSpecializedILi1ELi1ELi32ELb0ELb0EEEJSG_NS5_IJNSV_ISE_SB_EES1K_EEESH_NS5_IJlSB_lEEESH_S1M_NS1F_6fusion15FusionCallbacksIS1J_NS1N_17LinearCombinationISH_fSH_fLNS_15FloatRoundStyleE2EEESG_S1L_JEEENS4_5SM1004TMEM4LOAD26SM100_TMEM_LOAD_16dp32b32xES12_NS13_IS15_S17_NSV_INS5_IJS18_SE_EEENS5_IJSE_SB_EEEEEEENS4_39AutoVectorizingCopyWithAssumedAlignmentILi128EEENS4_14SM90_TMA_STOREES20_S22_S22_EEEvvEEEEvNT_6ParamsE:
[----:B------:R-:W1:Y:S01]  /*0000*/  LDC R1, c[0x0][0x37c] ;  /* 0x0000df00ff017b82 */ /* 0x000e620000000800 */
[----:B------:R-:W2:Y:S01]  /*0010*/  S2R R101, SR_TID.X ;  /* 0x0000000000657919 */ /* 0x000ea20000002100 */
[----:B------:R-:W3:Y:S01]  /*0020*/  LDCU.64 UR4, c[0x0][0x890] ;  /* 0x00011200ff0477ac */ /* 0x000ee20008000a00 */
[----:B------:R-:W-:Y:S02]  /*0030*/  PRMT R96, RZ, 0x7610, R96 ;  /* 0x00007610ff607816 */ /* 0x000fe40000000060 */
[----:B------:R-:W-:Y:S01]  /*0040*/  ELECT P5, URZ, PT ;  /* 0x0000000000ff782f */ /* 0x000fe200038a0000 */
[----:B------:R-:W4:Y:S01]  /*0050*/  LDCU.64 UR40, c[0x0][0x358] ;  /* 0x00006b00ff2877ac */ /* 0x000f220008000a00 */
[----:B---3--:R-:W-:-:S04]  /*0060*/  UISETP.NE.U32.AND UP0, UPT, UR4, URZ, UPT ;  /* 0x000000ff0400728c */ /* 0x008fc8000bf05070 */
[----:B------:R-:W-:Y:S01]  /*0070*/  UISETP.NE.AND.EX UP0, UPT, UR5, URZ, UPT, UP0 ;  /* 0x000000ff0500728c */ /* 0x000fe2000bf05300 */
[----:B--2---:R-:W-:-:S05]  /*0080*/  SHF.R.U32.HI R104, RZ, 0x5, R101 ;  /* 0x00000005ff687819 */ /* 0x004fca0000011665 */
[----:B------:R-:W2:Y:S02]  /*0090*/  SHFL.IDX PT, R0, R104, RZ, 0x1f ;  /* 0x00001fff68007589 */ /* 0x000ea400000e0000 */
[----:B--2---:R-:W-:Y:S01]  /*00a0*/  R2UR UR8, R0 ;  /* 0x00000000000872ca */ /* 0x004fe200000e0000 */
[----:B-1--4-:R-:W-:-:S14]  /*00b0*/  BRA.U UP0, `(.L_x_0) ;  /* 0x00000001002c7547 */ /* 0x012fdc000b800000 */
[----:B------:R-:W1:Y:S02]  /*00c0*/  LDCU.64 UR6, c[0x0][0x888] ;  /* 0x00011100ff0677ac */ /* 0x000e640008000a00 */
[----:B-1----:R-:W-:-:S04]  /*00d0*/  UISETP.NE.U32.AND UP0, UPT, UR6, URZ, UPT ;  /* 0x000000ff0600728c */ /* 0x002fc8000bf05070 */
[----:B------:R-:W-:-:S09]  /*00e0*/  UISETP.NE.AND.EX UP0, UPT, UR7, URZ, UPT, UP0 ;  /* 0x000000ff0700728c */ /* 0x000fd2000bf05300 */
[----:B------:R-:W-:Y:S05]  /*00f0*/  BRA.U !UP0, `(.L_x_1) ;  /* 0x0000000108107547 */ /* 0x000fea000b800000 */
[----:B------:R-:W1:Y:S02]  /*0100*/  LDC.64 R2, c[0x0][0x888] ;  /* 0x00022200ff027b82 */ /* 0x000e640000000a00 */
[----:B-1----:R1:W5:Y:S01]  /*0110*/  LDG.E R49, desc[UR40][R2.64] ;  /* 0x0000002802317981 */ /* 0x002362000c1e1900 */
[----:B------:R-:W-:Y:S01]  /*0120*/  HFMA2 R96, -RZ, RZ, 0, 5.9604644775390625e-08 ;  /* 0x00000001ff607431 */ /* 0x000fe200000001ff */
[----:B------:R-:W-:Y:S05]  /*0130*/  BRA `(.L_x_0) ;  /* 0x00000000000c7947 */ /* 0x000fea0003800000 */
.L_x_1:
[----:B------:R-:W1:Y:S01]  /*0140*/  LDCU UR6, c[0x0][0x880] ;  /* 0x00011000ff0677ac */ /* 0x000e620008000800 */
[----:B------:R-:W-:Y:S01]  /*0150*/  HFMA2 R96, -RZ, RZ, 0, 5.9604644775390625e-08 ;  /* 0x00000001ff607431 */ /* 0x000fe200000001ff */
[----:B-1----:R-:W-:-:S07]  /*0160*/  MOV R49, UR6 ;  /* 0x0000000600317c02 */ /* 0x002fce0008000f00 */
.L_x_0:
[----:B------:R-:W2:Y:S02]  /*0170*/  LDCU.64 UR6, c[0x0][0x8b0] ;  /* 0x00011600ff0677ac */ /* 0x000ea40008000a00 */
[----:B--2---:R-:W-:-:S04]  /*0180*/  UISETP.NE.U32.AND UP0, UPT, UR6, URZ, UPT ;  /* 0x000000ff0600728c */ /* 0x004fc8000bf05070 */
[----:B------:R-:W-:-:S09]  /*0190*/  UISETP.NE.AND.EX UP0, UPT, UR7, URZ, UPT, UP0 ;  /* 0x000000ff0700728c */ /* 0x000fd2000bf05300 */
[----:B------:R-:W-:Y:S05]  /*01a0*/  BRA.U UP0, `(.L_x_2) ;  /* 0x0000000100247547 */ /* 0x000fea000b800000 */
[----:B------:R-:W2:Y:S02]  /*01b0*/  LDCU.64 UR6, c[0x0][0x8a8] ;  /* 0x00011500ff0677ac */ /* 0x000ea40008000a00 */
[----:B--2---:R-:W-:-:S04]  /*01c0*/  UISETP.NE.U32.AND UP0, UPT, UR6, URZ, UPT ;  /* 0x000000ff0600728c */ /* 0x004fc8000bf05070 */
[----:B------:R-:W-:-:S09]  /*01d0*/  UISETP.NE.AND.EX UP0, UPT, UR7, URZ, UPT, UP0 ;  /* 0x000000ff0700728c */ /* 0x000fd2000bf05300 */
[----:B------:R-:W-:Y:S05]  /*01e0*/  BRA.U !UP0, `(.L_x_3) ;  /* 0x00000001080c7547 */ /* 0x000fea000b800000 */
[----:B-1----:R-:W1:Y:S02]  /*01f0*/  LDC.64 R2, c[0x0][0x8a8] ;  /* 0x00022a00ff027b82 */ /* 0x002e640000000a00 */
[----:B-1----:R2:W5:Y:S01]  /*0200*/  LDG.E R47, desc[UR40][R2.64] ;  /* 0x00000028022f7981 */ /* 0x002562000c1e1900 */
[----:B------:R-:W-:Y:S05]  /*0210*/  BRA `(.L_x_2) ;  /* 0x0000000000087947 */ /* 0x000fea0003800000 */
.L_x_3:
[----:B------:R-:W2:Y:S02]  /*0220*/  LDCU UR6, c[0x0][0x8a0] ;  /* 0x00011400ff0677ac */ /* 0x000ea40008000800 */
[----:B--2---:R-:W-:Y:S02]  /*0230*/  MOV R47, UR6 ;  /* 0x00000006002f7c02 */ /* 0x004fe40008000f00 */
.L_x_2:
[----:B------:R-:W-:Y:S01]  /*0240*/  IMAD.U32 R0, RZ, RZ, UR8 ;  /* 0x00000008ff007e24 */ /* 0x000fe2000f8e00ff */
[----:B------:R-:W-:Y:S04]  /*0250*/  BSSY.RECONVERGENT B0, `(.L_x_4) ;  /* 0x000000c000007945 */ /* 0x000fe80003800200 */
[C---:B------:R-:W-:Y:S02]  /*0260*/  ISETP.NE.OR P1, PT, R0.reuse, 0x1, !P5 ;  /* 0x000000010000780c */ /* 0x040fe40006f25670 */
[----:B------:R-:W-:-:S11]  /*0270*/  ISETP.NE.OR P0, PT, R0, 0x3, !P5 ;  /* 0x000000030000780c */ /* 0x000fd60006f05670 */
[----:B------:R-:W-:Y:S05]  /*0280*/  @P1 BRA `(.L_x_5) ;  /* 0x0000000000201947 */ /* 0x000fea0003800000 */
[----:B------:R-:W3:Y:S02]  /*0290*/  LDCU.64 UR6, c[0x0][0x348] ;  /* 0x00006900ff0677ac */ /* 0x000ee40008000a00 */
[----:B---3--:R-:W-:Y:S02]  /*02a0*/  UIADD3 UR10, UP1, UPT, UR6, 0x80, URZ ;  /* 0x00000080060a7890 */ /* 0x008fe4000ff3e0ff */
[----:B------:R-:W-:Y:S02]  /*02b0*/  UIADD3 UR6, UP0, UPT, UR6, 0x180, URZ ;  /* 0x0000018006067890 */ /* 0x000fe4000ff1e0ff */
[----:B------:R-:W-:Y:S02]  /*02c0*/  UIADD3.X UR11, UPT, UPT, URZ, UR7, URZ, UP1, !UPT ;  /* 0x00000007ff0b7290 */ /* 0x000fe40008ffe4ff */
[----:B------:R-:W-:-:S07]  /*02d0*/  UIADD3.X UR7, UPT, UPT, URZ, UR7, URZ, UP0, !UPT ;  /* 0x00000007ff077290 */ /* 0x000fce00087fe4ff */
[----:B------:R3:W-:Y:S02]  /*02e0*/  UTMACCTL.PF [UR10] ;  /* 0x000000000a0079b9 */ /* 0x0007e40008040000 */
[----:B------:R3:W-:Y:S02]  /*02f0*/  UTMACCTL.PF [UR6] ;  /* 0x00000000060079b9 */ /* 0x0007e40008040000 */
[----:B---3--:R-:W-:Y:S01]  /*0300*/  NOP ;  /* 0x0000000000007918 */ /* 0x008fe20000000000 */
.L_x_5:
[----:B------:R-:W-:Y:S05]  /*0310*/  BSYNC.RECONVERGENT B0 ;  /* 0x0000000000007941 */ /* 0x000fea0003800200 */
.L_x_4:
[----:B------:R-:W-:Y:S04]  /*0320*/  BSSY.RECONVERGENT B0, `(.L_x_6) ;  /* 0x000000a000007945 */ /* 0x000fe80003800200 */
        /* <DEDUP_REMOVED lines=9> */
.L_x_7:
[----:B------:R-:W-:Y:S05]  /*03c0*/  BSYNC.RECONVERGENT B0 ;  /* 0x0000000000007941 */ /* 0x000fea0003800200 */
.L_x_6:
[----:B------:R-:W3:Y:S01]  /*03d0*/  LDCU.64 UR6, c[0x0][0x888] ;  /* 0x00011100ff0677ac */ /* 0x000ee20008000a00 */
[----:B------:R-:W-:Y:S02]  /*03e0*/  UISETP.EQ.U32.AND UP1, UPT, UR4, URZ, UPT ;  /* 0x000000ff0400728c */ /* 0x000fe4000bf22070 */
[----:B------:R-:W-:Y:S02]  /*03f0*/  UPLOP3.LUT UP2, UPT, UPT, UPT, UPT, 0x80, 0x8 ;  /* 0x000000000008789c */ /* 0x000fe40003f4f070 */
[----:B---3--:R-:W-:-:S04]  /*0400*/  UISETP.NE.U32.AND UP0, UPT, UR6, URZ, UPT ;  /* 0x000000ff0600728c */ /* 0x008fc8000bf05070 */
[----:B------:R-:W-:-:S04]  /*0410*/  UISETP.NE.AND.EX UP0, UPT, UR7, URZ, UPT, UP0 ;  /* 0x000000ff0700728c */ /* 0x000fc8000bf05300 */
[----:B------:R-:W-:-:S04]  /*0420*/  UISETP.EQ.OR.EX UP3, UPT, UR5, URZ, !UP0, UP1 ;  /* 0x000000ff0500728c */ /* 0x000fc8000c762710 */
[----:B------:R-:W-:-:S05]  /*0430*/  UP2UR UR44, UPR, URZ, 0x8 ;  /* 0x00000008ff2c7883 */ /* 0x000fca0008000000 */
[----:B------:R-:W-:Y:S07]  /*0440*/  BRA.U !UP3, `(.L_x_8) ;  /* 0x000000010b207547 */ /* 0x000fee000b800000 */
[----:B------:R-:W-:Y:S01]  /*0450*/  UISETP.NE.U32.AND UP2, UPT, UR4, URZ, UPT ;  /* 0x000000ff0400728c */ /* 0x000fe2000bf45070 */
[----:B-----5:R-:W-:Y:S01]  /*0460*/  FSETP.NEU.AND P0, PT, R49, RZ, PT ;  /* 0x000000ff3100720b */ /* 0x020fe20003f0d000 */
[----:B------:R-:W-:Y:S02]  /*0470*/  USEL UR4, URZ, 0xffffffff, UP0 ;  /* 0xffffffffff047887 */ /* 0x000fe40008000000 */
[----:B------:R-:W-:-:S10]  /*0480*/  UISETP.NE.AND.EX UP2, UPT, UR5, URZ, UPT, UP2 ;  /* 0x000000ff0500728c */ /* 0x000fd4000bf45320 */
[----:B------:R-:W-:Y:S01]  /*0490*/  VOTEU.ANY UP1, P0 ;  /* 0x0000000000ff7886 */ /* 0x000fe20000020100 */
[----:B------:R-:W-:-:S04]  /*04a0*/  @!UP2 USEL UR4, URZ, 0xffffffff, UP1 ;  /* 0xffffffffff04a887 */ /* 0x000fc80008800000 */
[----:B------:R-:W-:-:S04]  /*04b0*/  ULOP3.LUT UR4, UR4, 0x1, URZ, 0xc0, !UPT ;  /* 0x0000000104047892 */ /* 0x000fc8000f8ec0ff */
[----:B------:R-:W-:-:S11]  /*04c0*/  UISETP.NE.U32.AND UP2, UPT, UR4, 0x1, UPT ;  /* 0x000000010400788c */ /* 0x000fd6000bf45070 */
.L_x_8:
[----:B-12---:R-:W1:Y:S01]  /*04d0*/  SHFL.IDX PT, R2, R104, RZ, 0x1f ;  /* 0x00001fff68027589 */ /* 0x006e6200000e0000 */
[----:B------:R-:W-:-:S04]  /*04e0*/  UISETP.NE.AND UP1, UPT, UR8, 0x2, UPT ;  /* 0x000000020800788c */ /* 0x000fc8000bf25270 */
[----:B------:R-:W-:Y:S01]  /*04f0*/  USEL UR13, URZ, 0x1, UP1 ;  /* 0x00000001ff0d7887 */ /* 0x000fe20008800000 */
[----:B-1----:R-:W-:-:S13]  /*0500*/  ISETP.NE.AND P0, PT, R2, RZ, PT ;  /* 0x000000ff0200720c */ /* 0x002fda0003f05270 */
[----:B------:R-:W-:Y:S05]  /*0510*/  @P0 BRA `(.L_x_9) ;  /* 0x00000000009c0947 */ /* 0x000fea0003800000 */
[----:B------:R-:W-:Y:S01]  /*0520*/  ELECT P0, URZ, PT ;  /* 0x0000000000ff782f */ /* 0x000fe20003800000 */
[----:B------:R-:W-:-:S12]  /*0530*/  BSSY.RECONVERGENT B0, `(.L_x_9) ;  /* 0x0000025000007945 */ /* 0x000fd80003800200 */
[----:B------:R-:W-:Y:S05]  /*0540*/  @!P0 BRA `(.L_x_10) ;  /* 0x00000000008c8947 */ /* 0x000fea0003800000 */
[----:B------:R-:W1:Y:S01]  /*0550*/  S2UR UR5, SR_CgaCtaId ;  /* 0x00000000000579c3 */ /* 0x000e620000008800 */
[----:B------:R-:W-:Y:S01]  /*0560*/  UMOV UR6, 0x400 ;  /* 0x0000040000067882 */ /* 0x000fe20000000000 */
[----:B------:R-:W-:Y:S01]  /*0570*/  UMOV UR4, 0x1 ;  /* 0x0000000100047882 */ /* 0x000fe20000000000 */
[----:B-1----:R-:W-:Y:S02]  /*0580*/  ULEA UR5, UR5, UR6, 0x18 ;  /* 0x0000000605057291 */ /* 0x002fe4000f8ec0ff */
[----:B------:R-:W-:-:S04]  /*0590*/  UIADD3 UR6, UPT, UPT, -UR4, 0x100000, URZ ;  /* 0x0010000004067890 */ /* 0x000fc8000fffe1ff */
[----:B------:R-:W-:Y:S02]  /*05a0*/  USHF.L.U32 UR7, UR6, 0xb, URZ ;  /* 0x0000000b06077899 */ /* 0x000fe400080006ff */
[----:B------:R-:W-:Y:S01]  /*05b0*/  USHF.L.U32 UR6, UR6, 0x1, URZ ;  /* 0x0000000106067899 */ /* 0x000fe200080006ff */
[----:B------:R-:W1:Y:S11]  /*05c0*/  FENCE.VIEW.ASYNC.S ;  /* 0x00000000000073c6 */ /* 0x000e760000000000 */
[----:B-1----:R1:W2:Y:S01]  /*05d0*/  SYNCS.EXCH.64 URZ, [UR5], UR6 ;  /* 0x0000000605ff75b2 */ /* 0x0022a20008000100 */
[----:B------:R1:W3:Y:S01]  /*05e0*/  SYNCS.EXCH.64 URZ, [UR5+0x68], UR6 ;  /* 0x0000680605ff75b2 */ /* 0x0002e20008000100 */
[----:B------:R1:W4:Y:S01]  /*05f0*/  SYNCS.EXCH.64 URZ, [UR5+0x8], UR6 ;  /* 0x0000080605ff75b2 */ /* 0x0003220008000100 */
[----:B------:R1:W1:Y:S01]  /*0600*/  SYNCS.EXCH.64 URZ, [UR5+0x70], UR6 ;  /* 0x0000700605ff75b2 */ /* 0x0002620008000100 */
        /* <DEDUP_REMOVED lines=22> */
[----:B--234-:R-:W-:Y:S01]  /*0770*/  NOP ;  /* 0x0000000000007918 */ /* 0x01cfe20000000000 */
.L_x_10:
[----:B-1----:R-:W-:Y:S05]  /*0780*/  BSYNC.RECONVERGENT B0 ;  /* 0x0000000000007941 */ /* 0x002fea0003800200 */
.L_x_9:
[----:B------:R-:W1:Y:S01]  /*0790*/  SHFL.IDX PT, R2, R104, RZ, 0x1f ;  /* 0x00001fff68027589 */ /* 0x000e6200000e0000 */
[----:B------:R-:W-:Y:S01]  /*07a0*/  NOP ;  /* 0x0000000000007918 */ /* 0x000fe20000000000 */
[----:B-1----:R-:W-:-:S13]  /*07b0*/  ISETP.NE.AND P0, PT, R2, 0x1, PT ;  /* 0x000000010200780c */ /* 0x002fda0003f05270 */
[----:B------:R-:W-:Y:S05]  /*07c0*/  @P0 BRA `(.L_x_11) ;  /* 0x0000000000400947 */ /* 0x000fea0003800000 */
[----:B------:R-:W1:Y:S01]  /*07d0*/  S2UR UR6, SR_CgaCtaId ;  /* 0x00000000000679c3 */ /* 0x000e620000008800 */
[----:B------:R-:W-:Y:S01]  /*07e0*/  UMOV UR7, 0x400 ;  /* 0x0000040000077882 */ /* 0x000fe20000000000 */
[----:B------:R-:W-:Y:S01]  /*07f0*/  UMOV UR5, 0x20 ;  /* 0x0000002000057882 */ /* 0x000fe20000000000 */
[----:B------:R-:W-:Y:S01]  /*0800*/  UMOV UR4, 0x80 ;  /* 0x0000008000047882 */ /* 0x000fe20000000000 */
[----:B------:R-:W-:-:S04]  /*0810*/  UIADD3 UR10, UPT, UPT, -UR5, 0x100000, URZ ;  /* 0x00100000050a7890 */ /* 0x000fc8000fffe1ff */
[----:B------:R-:W-:Y:S02]  /*0820*/  USHF.L.U32 UR11, UR10, 0xb, URZ ;  /* 0x0000000b0a0b7899 */ /* 0x000fe400080006ff */
[----:B------:R-:W-:Y:S02]  /*0830*/  USHF.L.U32 UR10, UR10, 0x1, URZ ;  /* 0x000000010a0a7899 */ /* 0x000fe400080006ff */
[----:B------:R-:W-:-:S04]  /*0840*/  UIADD3 UR4, UPT, UPT, -UR4, 0x100000, URZ ;  /* 0x0010000004047890 */ /* 0x000fc8000fffe1ff */
[----:B------:R-:W-:Y:S02]  /*0850*/  USHF.L.U32 UR5, UR4, 0xb, URZ ;  /* 0x0000000b04057899 */ /* 0x000fe400080006ff */
[----:B------:R-:W-:Y:S01]  /*0860*/  USHF.L.U32 UR4, UR4, 0x1, URZ ;  /* 0x0000000104047899 */ /* 0x000fe200080006ff */
[----:B------:R-:W-:Y:S01]  /*0870*/  ELECT P0, URZ, PT ;  /* 0x0000000000ff782f */ /* 0x000fe20003800000 */
[----:B-1----:R-:W-:Y:S01]  /*0880*/  ULEA UR6, UR6, UR7, 0x18 ;  /* 0x0000000706067291 */ /* 0x002fe2000f8ec0ff */
[----:B------:R-:W1:Y:S11]  /*0890*/  FENCE.VIEW.ASYNC.S ;  /* 0x00000000000073c6 */ /* 0x000e760000000000 */
[----:B-1----:R1:W2:Y:S01]  /*08a0*/  SYNCS.EXCH.64 URZ, [UR6+0xd0], UR10 ;  /* 0x0000d00a06ff75b2 */ /* 0x0022a20008000100 */
[----:B------:R1:W3:Y:S01]  /*08b0*/  SYNCS.EXCH.64 URZ, [UR6+0xd8], UR4 ;  /* 0x0000d80406ff75b2 */ /* 0x0002e20008000100 */
[----:B------:R-:W-:Y:S01]  /*08c0*/  NOP ;  /* 0x0000000000007918 */ /* 0x000fe20000000000 */
.L_x_11:
[----:B------:R-:W4:Y:S01]  /*08d0*/  SHFL.IDX PT, R2, R104, RZ, 0x1f ;  /* 0x00001fff68027589 */ /* 0x000f2200000e0000 */
[----:B------:R-:W-:Y:S01]  /*08e0*/  NOP ;  /* 0x0000000000007918 */ /* 0x000fe20000000000 */
[----:B----4-:R-:W-:-:S13]  /*08f0*/  ISETP.NE.AND P0, PT, R2, 0x3, PT ;  /* 0x000000030200780c */ /* 0x010fda0003f05270 */
[----:B------:R-:W-:Y:S05]  /*0900*/  @P0 BRA `(.L_x_12) ;  /* 0x0000000000300947 */ /* 0x000fea0003800000 */
[----:B-1----:R-:W1:Y:S01]  /*0910*/  S2UR UR5, SR_CgaCtaId ;  /* 0x00000000000579c3 */ /* 0x002e620000008800 */
[----:B------:R-:W-:Y:S01]  /*0920*/  UMOV UR6, 0x400 ;  /* 0x0000040000067882 */ /* 0x000fe20000000000 */
[----:B------:R-:W-:Y:S01]  /*0930*/  UMOV UR4, 0x20 ;  /* 0x0000002000047882 */ /* 0x000fe20000000000 */
[----:B------:R-:W-:Y:S01]  /*0940*/  ELECT P0, URZ, PT ;  /* 0x0000000000ff782f */ /* 0x000fe20003800000 */
[----:B-1----:R-:W-:Y:S02]  /*0950*/  ULEA UR5, UR5, UR6, 0x18 ;  /* 0x0000000605057291 */ /* 0x002fe4000f8ec0ff */
[----:B------:R-:W-:-:S04]  /*0960*/  UIADD3 UR6, UPT, UPT, -UR4, 0x100000, URZ ;  /* 0x0010000004067890 */ /* 0x000fc8000fffe1ff */
[----:B------:R-:W-:Y:S02]  /*0970*/  USHF.L.U32 UR7, UR6, 0xb, URZ ;  /* 0x0000000b06077899 */ /* 0x000fe400080006ff */
[----:B------:R-:W-:Y:S01]  /*0980*/  USHF.L.U32 UR6, UR6, 0x1, URZ ;  /* 0x0000000106067899 */ /* 0x000fe200080006ff */
[----:B------:R-:W1:Y:S11]  /*0990*/  FENCE.VIEW.ASYNC.S ;  /* 0x00000000000073c6 */ /* 0x000e760000000000 */
[----:B-1----:R4:W1:Y:S01]  /*09a0*/  SYNCS.EXCH.64 URZ, [UR5+0xe0], UR6 ;  /* 0x0000e00605ff75b2 */ /* 0x0028620008000100 */
[----:B------:R4:W1:Y:S02]  /*09b0*/  SYNCS.EXCH.64 URZ, [UR5+0xe8], UR6 ;  /* 0x0000e80605ff75b2 */ /* 0x0008640008000100 */
[----:B----4-:R-:W-:Y:S01]  /*09c0*/  NOP ;  /* 0x0000000000007918 */ /* 0x010fe20000000000 */
.L_x_12:
[----:B------:R-:W4:Y:S01]  /*09d0*/  SHFL.IDX PT, R2, R104, RZ, 0x1f ;  /* 0x00001fff68027589 */ /* 0x000f2200000e0000 */
[----:B------:R-:W-:Y:S01]  /*09e0*/  NOP ;  /* 0x0000000000007918 */ /* 0x000fe20000000000 */
[----:B----4-:R-:W-:-:S13]  /*09f0*/  ISETP.NE.AND P0, PT, R2, 0x4, PT ;  /* 0x000000040200780c */ /* 0x010fda0003f05270 */
[----:B------:R-:W-:Y:S05]  /*0a00*/  @P0 BRA `(.L_x_13) ;  /* 0x00000000004c0947 */ /* 0x000fea0003800000 */
[----:B-1----:R-:W1:Y:S01]  /*0a10*/  S2UR UR5, SR_CgaCtaId ;  /* 0x00000000000579c3 */ /* 0x002e620000008800 */
[----:B------:R-:W-:Y:S01]  /*0a20*/  UMOV UR7, 0x100 ;  /* 0x0000010000077882 */ /* 0x000fe20000000000 */
[----:B------:R-:W-:Y:S01]  /*0a30*/  UMOV UR6, 0x400 ;  /* 0x0000040000067882 */ /* 0x000fe20000000000 */
[----:B------:R-:W-:Y:S01]  /*0a40*/  USEL UR7, UR7, 0xe0, UP2 ;  /* 0x000000e007077887 */ /* 0x000fe20009000000 */
[----:B------:R-:W-:Y:S01]  /*0a50*/  UMOV UR4, 0x1 ;  /* 0x0000000100047882 */ /* 0x000fe20000000000 */
[----:B------:R-:W-:Y:S01]  /*0a60*/  ELECT P0, URZ, PT ;  /* 0x0000000000ff782f */ /* 0x000fe20003800000 */
[----:B------:R-:W-:-:S04]  /*0a70*/  UIADD3 UR10, UPT, UPT, -UR4, 0x100000, URZ ;  /* 0x00100000040a7890 */ /* 0x000fc8000fffe1ff */
[----:B------:R-:W-:Y:S02]  /*0a80*/  USHF.L.U32 UR11, UR10, 0xb, URZ ;  /* 0x0000000b0a0b7899 */ /* 0x000fe400080006ff */
[----:B------:R-:W-:Y:S02]  /*0a90*/  USHF.L.U32 UR10, UR10, 0x1, URZ ;  /* 0x000000010a0a7899 */ /* 0x000fe400080006ff */
[----:B-1----:R-:W-:Y:S02]  /*0aa0*/  ULEA UR5, UR5, UR6, 0x18 ;  /* 0x0000000605057291 */ /* 0x002fe4000f8ec0ff */
[----:B------:R-:W-:-:S04]  /*0ab0*/  UIADD3 UR6, UPT, UPT, -UR7, 0x100000, URZ ;  /* 0x0010000007067890 */ /* 0x000fc8000fffe1ff */
[----:B------:R-:W-:Y:S02]  /*0ac0*/  USHF.L.U32 UR7, UR6, 0xb, URZ ;  /* 0x0000000b06077899 */ /* 0x000fe400080006ff */
[----:B------:R-:W-:Y:S01]  /*0ad0*/  USHF.L.U32 UR6, UR6, 0x1, URZ ;  /* 0x0000000106067899 */ /* 0x000fe200080006ff */
[----:B------:R-:W1:Y:S03]  /*0ae0*/  FENCE.VIEW.ASYNC.S ;  /* 0x00000000000073c6 */ /* 0x000e660000000000 */
[----:B-1----:R4:W1:Y:S08]  /*0af0*/  SYNCS.EXCH.64 URZ, [UR5+0xf0], UR10 ;  /* 0x0000f00a05ff75b2 */ /* 0x0028700008000100 */
[----:B------:R4:W1:Y:S01]  /*0b00*/  SYNCS.EXCH.64 URZ, [UR5+0x100], UR6 ;  /* 0x0001000605ff75b2 */ /* 0x0008620008000100 */
[----:B------:R4:W1:Y:S01]  /*0b10*/  SYNCS.EXCH.64 URZ, [UR5+0xf8], UR10 ;  /* 0x0000f80a05ff75b2 */ /* 0x0008620008000100 */
[----:B------:R4:W1:Y:S02]  /*0b20*/  SYNCS.EXCH.64 URZ, [UR5+0x108], UR6 ;  /* 0x0001080605ff75b2 */ /* 0x0008640008000100 */
[----:B----4-:R-:W-:Y:S01]  /*0b30*/  NOP ;  /* 0x0000000000007918 */ /* 0x010fe20000000000 */
.L_x_13:
[----:B------:R-:W4:Y:S01]  /*0b40*/  SHFL.IDX PT, R2, R104, RZ, 0x1f ;  /* 0x00001fff68027589 */ /* 0x000f2200000e0000 */
[----:B------:R-:W-:Y:S01]  /*0b50*/  NOP ;  /* 0x0000000000007918 */ /* 0x000fe20000000000 */
[----:B----4-:R-:W-:-:S13]  /*0b60*/  ISETP.NE.AND P0, PT, R2, 0x5, PT ;  /* 0x000000050200780c */ /* 0x010fda0003f05270 */
[----:B------:R-:W-:Y:S05]  /*0b70*/  @P0 BRA `(.L_x_14) ;  /* 0x0000000000580947 */ /* 0x000fea0003800000 */
[----:B-1----:R-:W1:Y:S01]  /*0b80*/  S2UR UR6, SR_CgaCtaId ;  /* 0x00000000000679c3 */ /* 0x002e620000008800 */
        /* <DEDUP_REMOVED lines=12> */
[----:B-1----:R4:W1:Y:S01]  /*0c50*/  SYNCS.EXCH.64 URZ, [UR6+0x110], UR10 ;  /* 0x0001100a06ff75b2 */ /* 0x0028620008000100 */
[----:B------:R4:W1:Y:S01]  /*0c60*/  SYNCS.EXCH.64 URZ, [UR6+0x130], UR4 ;  /* 0x0001300406ff75b2 */ /* 0x0008620008000100 */
[----:B------:R4:W1:Y:S01]  /*0c70*/  SYNCS.EXCH.64 URZ, [UR6+0x118], UR10 ;  /* 0x0001180a06ff75b2 */ /* 0x0008620008000100 */
[----:B------:R4:W1:Y:S01]  /*0c80*/  SYNCS.EXCH.64 URZ, [UR6+0x138], UR4 ;  /* 0x0001380406ff75b2 */ /* 0x0008620008000100 */
[----:B------:R4:W1:Y:S01]  /*0c90*/  SYNCS.EXCH.64 URZ, [UR6+0x120], UR10 ;  /* 0x0001200a06ff75b2 */ /* 0x0008620008000100 */
[----:B------:R4:W1:Y:S01]  /*0ca0*/  SYNCS.EXCH.64 URZ, [UR6+0x140], UR4 ;  /* 0x0001400406ff75b2 */ /* 0x0008620008000100 */
[----:B------:R4:W1:Y:S01]  /*0cb0*/  SYNCS.EXCH.64 URZ, [UR6+0x128], UR10 ;  /* 0x0001280a06ff75b2 */ /* 0x0008620008000100 */
[----:B------:R4:W1:Y:S02]  /*0cc0*/  SYNCS.EXCH.64 URZ, [UR6+0x148], UR4 ;  /* 0x0001480406ff75b2 */ /* 0x0008640008000100 */
[----:B----4-:R-:W-:Y:S01]  /*0cd0*/  NOP ;  /* 0x0000000000007918 */ /* 0x010fe20000000000 */
.L_x_14:
        /* <DEDUP_REMOVED lines=14> */
[----:B------:R4:W1:Y:S01]  /*0dc0*/  SYNCS.EXCH.64 URZ, [UR5+0x160], UR6 ;  /* 0x0001600605ff75b2 */ /* 0x0008620008000100 */
[----:B------:R4:W1:Y:S01]  /*0dd0*/  SYNCS.EXCH.64 URZ, [UR5+0x158], UR6 ;  /* 0x0001580605ff75b2 */ /* 0x0008620008000100 */
[----:B------:R4:W1:Y:S02]  /*0de0*/  SYNCS.EXCH.64 URZ, [UR5+0x168], UR6 ;  /* 0x0001680605ff75b2 */ /* 0x0008640008000100 */
[----:B----4-:R-:W-:Y:S01]  /*0df0*/  NOP ;  /* 0x0000000000007918 */ /* 0x010fe20000000000 */
.L_x_15:
[----:B-1----:R-:W1:Y:S01]  /*0e00*/  S2UR UR5, SR_CTAID.X ;  /* 0x00000000000579c3 */ /* 0x002e620000002500 */
[----:B------:R-:W-:-:S05]  /*0e10*/  CS2R.32 R97, SR_CgaSize ;  /* 0x0000000000617805 */ /* 0x000fca0000008a00 */
[----:B------:R-:W-:-:S05]  /*0e20*/  IMAD R97, R97, -0xa0, RZ ;  /* 0xffffff6061617824 */ /* 0x000fca00078e02ff */
[----:B------:R-:W-:-:S14]  /*0e30*/  R2UR UR7, R97 ;  /* 0x00000000610772ca */ /* 0x000fdc00000e0000 */
[----:B------:R-:W4:Y:S01]  /*0e40*/  LDCU UR7, c[0x0][UR7+0x2b0] ;  /* 0x00005600070777ac */ /* 0x000f220008000800 */
[----:B------:R-:W-:Y:S01]  /*0e50*/  NOP ;  /* 0x0000000000007918 */ /* 0x000fe20000000000 */
[----:B------:R-:W-:-:S05]  /*0e60*/  CS2R.32 R97, SR_CgaSize ;  /* 0x0000000000617805 */ /* 0x000fca0000008a00 */
[----:B------:R-:W-:-:S05]  /*0e70*/  IMAD R97, R97, -0xa0, RZ ;  /* 0xffffff6061617824 */ /* 0x000fca00078e02ff */
[----:B------:R-:W-:-:S14]  /*0e80*/  R2UR UR6, R97 ;  /* 0x00000000610672ca */ /* 0x000fdc00000e0000 */
[----:B------:R-:W2:Y:S01]  /*0e90*/  LDCU UR6, c[0x0][UR6+0x2b4] ;  /* 0x00005680060677ac */ /* 0x000ea20008000800 */
[----:B------:R-:W3:Y:S08]  /*0ea0*/  S2UR UR4, SR_CTAID.Y ;  /* 0x00000000000479c3 */ /* 0x000ef00000002600 */
[----:B------:R-:W2:Y:S01]  /*0eb0*/  LDC R9, c[0x0][0xb24] ;  /* 0x0002c900ff097b82 */ /* 0x000ea20000000800 */
[----:B-1----:R-:W-:-:S02]  /*0ec0*/  I2FP.F32.U32 R5, UR5 ;  /* 0x0000000500057c45 */ /* 0x002fc40008201000 */
[----:B------:R-:W-:-:S05]  /*0ed0*/  CS2R.32 R3, SR_CgaSize ;  /* 0x0000000000037805 */ /* 0x000fca0000008a00 */
[----:B------:R-:W-:-:S06]  /*0ee0*/  IMAD R3, R3, -0xa0, RZ ;  /* 0xffffff6003037824 */ /* 0x000fcc00078e02ff */
[----:B------:R-:W1:Y:S01]  /*0ef0*/  LDC R3, c[0x0][R3+0x2a0] ;  /* 0x0000a80003037b82 */ /* 0x000e620000000800 */
[----:B------:R-:W-:Y:S01]  /*0f00*/  MOV R97, UR5 ;  /* 0x0000000500617c02 */ /* 0x000fe20008000f00 */
[----:B----4-:R-:W-:Y:S01]  /*0f10*/  FMUL R5, R5, UR7 ;  /* 0x0000000705057c20 */ /* 0x010fe20008400000 */
[----:B---3--:R-:W-:Y:S02]  /*0f20*/  I2FP.F32.U32 R4, UR4 ;  /* 0x0000000400047c45 */ /* 0x008fe40008201000 */
[----:B------:R-:W-:-:S05]  /*0f30*/  CS2R.32 R2, SR_CgaSize ;  /* 0x0000000000027805 */ /* 0x000fca0000008a00 */
[----:B------:R-:W-:-:S06]  /*0f40*/  IMAD R2, R2, -0xa0, RZ ;  /* 0xffffff6002027824 */ /* 0x000fcc00078e02ff */
[----:B------:R-:W3:Y:S01]  /*0f50*/  LDC R2, c[0x0][R2+0x2a4] ;  /* 0x0000a90002027b82 */ /* 0x000ee20000000800 */
[----:B------:R-:W4:Y:S01]  /*0f60*/  F2I.U32.TRUNC.NTZ R90, R5 ;  /* 0x00000005005a7305 */ /* 0x000f22000020f000 */
[----:B------:R-:W-:Y:S01]  /*0f70*/  MOV R91, UR4 ;  /* 0x00000004005b7c02 */ /* 0x000fe20008000f00 */
[----:B--2---:R-:W-:-:S05]  /*0f80*/  FMUL R4, R4, UR6 ;  /* 0x0000000604047c20 */ /* 0x004fca0008400000 */
[----:B------:R-:W-:Y:S01]  /*0f90*/  BAR.SYNC.DEFER_BLOCKING 0x0 ;  /* 0x0000000000007b1d */ /* 0x000fe20000010000 */
[----:B------:R-:W-:-:S05]  /*0fa0*/  ISETP.GE.AND P0, PT, R9, 0x1, PT ;  /* 0x000000010900780c */ /* 0x000fca0003f06270 */
[----:B------:R-:W2:Y:S02]  /*0fb0*/  F2I.U32.TRUNC.NTZ R79, R4 ;  /* 0x00000004004f7305 */ /* 0x000ea4000020f000 */
[----:B------:R-:W3:Y:S01]  /*0fc0*/  S2UR UR36, SR_CTAID.Z ;  /* 0x00000000002479c3 */ /* 0x000ee20000002700 */
[----:B----4-:R-:W-:-:S05]  /*0fd0*/  IADD3 R90, PT, PT, -R90, RZ, RZ ;  /* 0x000000ff5a5a7210 */ /* 0x010fca0007ffe1ff */
[----:B-1----:R-:W-:Y:S01]  /*0fe0*/  IMAD R90, R3, R90, UR5 ;  /* 0x00000005035a7e24 */ /* 0x002fe2000f8e025a */
[----:B--2---:R-:W-:-:S05]  /*0ff0*/  IADD3 R79, PT, PT, -R79, RZ, RZ ;  /* 0x000000ff4f4f7210 */ /* 0x004fca0007ffe1ff */
[----:B---3--:R-:W-:Y:S01]  /*1000*/  IMAD R79, R2, R79, UR4 ;  /* 0x00000004024f7e24 */ /* 0x008fe2000f8e024f */
[----:B------:R-:W-:Y:S06]  /*1010*/  @!P0 BRA `(.L_x_16) ;  /* 0x0000000000b88947 */ /* 0x000fec0003800000 */
[----:B------:R-:W1:Y:S01]  /*1020*/  LDC.64 R4, c[0x0][0xb18] ;  /* 0x0002c600ff047b82 */ /* 0x000e620000000a00 */
[----:B------:R-:W-:-:S07]  /*1030*/  ISETP.NE.AND P0, PT, R9, 0x1, PT ;  /* 0x000000010900780c */ /* 0x000fce0003f05270 */
[----:B------:R-:W2:Y:S08]  /*1040*/  LDC R10, c[0x0][0xb0c] ;  /* 0x0002c300ff0a7b82 */ /* 0x000eb00000000800 */
[----:B------:R-:W3:Y:S08]  /*1050*/  LDC R11, c[0x0][0x370] ;  /* 0x0000dc00ff0b7b82 */ /* 0x000ef00000000800 */
[----:B------:R-:W4:Y:S01]  /*1060*/  LDC R12, c[0x0][0x374] ;  /* 0x0000dd00ff0c7b82 */ /* 0x000f220000000800 */
[----:B-1----:R-:W-:-:S07]  /*1070*/  ISETP.NE.AND P1, PT, R4, 0x1, PT ;  /* 0x000000010400780c */ /* 0x002fce0003f25270 */
[----:B------:R-:W3:Y:S01]  /*1080*/  LDC.64 R6, c[0x0][0xb10] ;  /* 0x0002c400ff067b82 */ /* 0x000ee20000000a00 */
[----:B--2---:R-:W-:-:S07]  /*1090*/  ISETP.NE.AND P2, PT, R10, 0x1, PT ;  /* 0x000000010a00780c */ /* 0x004fce0003f45270 */
[----:B------:R-:W1:Y:S08]  /*10a0*/  LDC R8, c[0x0][0xb20] ;  /* 0x0002c800ff087b82 */ /* 0x000e700000000800 */
[----:B------:R-:W2:Y:S01]  /*10b0*/  LDC.64 R2, c[0x0][0xb28] ;  /* 0x0002ca00ff027b82 */ /* 0x000ea20000000a00 */
[----:B----4-:R-:W-:-:S04]  /*10c0*/  IMAD.HI.U32 R13, R12, R5, RZ ;  /* 0x000000050c0d7227 */ /* 0x010fc800078e00ff */
[----:B------:R-:W-:-:S04]  /*10d0*/  IMAD.HI.U32 R5, R91, R5, RZ ;  /* 0x000000055b057227 */ /* 0x000fc800078e00ff */
[----:B---3--:R-:W-:-:S04]  /*10e0*/  IMAD.HI.U32 R14, R11, R6, RZ ;  /* 0x000000060b0e7227 */ /* 0x008fc800078e00ff */
[----:B------:R-:W-:Y:S01]  /*10f0*/  IMAD.HI.U32 R16, R97, R6, RZ ;  /* 0x0000000661107227 */ /* 0x000fe200078e00ff */
[-C--:B------:R-:W-:Y:S02]  /*1100*/  @P2 SHF.R.U32.HI R11, RZ, R7.reuse, R14 ;  /* 0x00000007ff0b2219 */ /* 0x080fe4000001160e */
[-C--:B-1----:R-:W-:Y:S02]  /*1110*/  @P1 SHF.R.U32.HI R12, RZ, R8.reuse, R13 ;  /* 0x00000008ff0c1219 */ /* 0x082fe4000001160d */
[----:B------:R-:W-:Y:S02]  /*1120*/  SHF.R.U32.HI R8, RZ, R8, R5 ;  /* 0x00000008ff087219 */ /* 0x000fe40000011605 */
[----:B------:R-:W-:Y:S02]  /*1130*/  SHF.R.U32.HI R16, RZ, R7, R16 ;  /* 0x00000007ff107219 */ /* 0x000fe40000011610 */
[----:B------:R-:W-:Y:S01]  /*1140*/  SEL R5, R91, R8, !P1 ;  /* 0x000000085b057207 */ /* 0x000fe20004800000 */
[----:B--2---:R-:W-:Y:S01]  /*1150*/  IMAD.HI.U32 R14, R12, R2, RZ ;  /* 0x000000020c0e7227 */ /* 0x004fe200078e00ff */
[----:B------:R-:W-:-:S03]  /*1160*/  SEL R7, R97, R16, !P2 ;  /* 0x0000001061077207 */ /* 0x000fc60005000000 */
[----:B------:R-:W-:Y:S01]  /*1170*/  IMAD.HI.U32 R6, R11, R2, RZ ;  /* 0x000000020b067227 */ /* 0x000fe200078e00ff */
[----:B------:R-:W-:-:S04]  /*1180*/  @P0 SHF.R.U32.HI R12, RZ, R3, R14 ;  /* 0x00000003ff0c0219 */ /* 0x000fc8000001160e */
[----:B------:R-:W-:Y:S01]  /*1190*/  @P0 SHF.R.U32.HI R11, RZ, R3, R6 ;  /* 0x00000003ff0b0219 */ /* 0x000fe20000011606 */
[----:B------:R-:W-:-:S04]  /*11a0*/  IMAD R12, R12, R9, RZ ;  /* 0x000000090c0c7224 */ /* 0x000fc800078e02ff */
[----:B------:R-:W-:Y:S01]  /*11b0*/  IMAD R6, R11, R9, RZ ;  /* 0x000000090b067224 */ /* 0x000fe200078e02ff */
[----:B------:R-:W-:-:S04]  /*11c0*/  ISETP.GE.AND P1, PT, R5, R12, PT ;  /* 0x0000000c0500720c */ /* 0x000fc80003f26270 */
[----:B------:R-:W-:Y:S01]  /*11d0*/  ISETP.GE.OR P1, PT, R7, R6, P1 ;  /* 0x000000060700720c */ /* 0x000fe20000f26670 */
[----:B------:R-:W-:-:S05]  /*11e0*/  IMAD.HI.U32 R6, R5, R2, RZ ;  /* 0x0000000205067227 */ /* 0x000fca00078e00ff */
[----:B------:R-:W-:-:S04]  /*11f0*/  SHF.R.U32.HI R6, RZ, R3, R6 ;  /* 0x00000003ff067219 */ /* 0x000fc80000011606 */
[----:B------:R-:W-:-:S03]  /*1200*/  SEL R6, R5, R6, !P0 ;  /* 0x0000000605067207 */ /* 0x000fc60004000000 */
[----:B------:R-:W-:Y:S01]  /*1210*/  @!P1 IMAD.HI.U32 R8, R7, R2, RZ ;  /* 0x0000000207089227 */ /* 0x000fe200078e00ff */
[----:B------:R-:W-:-:S04]  /*1220*/  IADD3 R2, PT, PT, -R6, RZ, RZ ;  /* 0x000000ff06027210 */ /* 0x000fc80007ffe1ff */
[----:B------:R-:W-:Y:S01]  /*1230*/  @!P1 SHF.R.U32.HI R8, RZ, R3, R8 ;  /* 0x00000003ff089219 */ /* 0x000fe20000011608 */
[----:B------:R-:W-:-:S03]  /*1240*/  IMAD R2, R9, R2, R5 ;  /* 0x0000000209027224 */ /* 0x000fc600078e0205 */
[----:B------:R-:W-:Y:S02]  /*1250*/  @!P1 SEL R3, R7, R8, !P0 ;  /* 0x0000000807039207 */ /* 0x000fe40004000000 */
[----:B------:R-:W-:-:S03]  /*1260*/  IADD3 R8, PT, PT, -R5, RZ, RZ ;  /* 0x000000ff05087210 */ /* 0x000fc60007ffe1ff */
[--C-:B------:R-:W-:Y:S02]  /*1270*/  @!P1 IMAD.IADD R6, R6, 0x1, -R3.reuse ;  /* 0x0000000106069824 */ /* 0x100fe400078e0a03 */
[----:B------:R-:W-:Y:S01]  /*1280*/  @!P1 IMAD R3, R2, R11, R3 ;  /* 0x0000000b02039224 */ /* 0x000fe200078e0203 */
[----:B------:R-:W-:Y:S01]  /*1290*/  IADD3 R2, PT, PT, -R7, RZ, RZ ;  /* 0x000000ff07027210 */ /* 0x000fe20007ffe1ff */
[----:B------:R-:W-:Y:S02]  /*12a0*/  @!P1 IMAD R5, R6, R9, R7 ;  /* 0x0000000906059224 */ /* 0x000fe400078e0207 */
[----:B------:R-:W-:Y:S02]  /*12b0*/  IMAD R8, R4, R8, R91 ;  /* 0x0000000804087224 */ /* 0x000fe400078e025b */
[----:B------:R-:W-:Y:S02]  /*12c0*/  @!P1 IMAD.MOV.U32 R7, RZ, RZ, R3 ;  /* 0x000000ffff079224 */ /* 0x000fe400078e0003 */
[----:B------:R-:W-:-:S02]  /*12d0*/  IMAD R2, R10, R2, R97 ;  /* 0x000000020a027224 */ /* 0x000fc400078e0261 */
[----:B------:R-:W-:Y:S02]  /*12e0*/  IMAD R91, R5, R4, R8 ;  /* 0x00000004055b7224 */ /* 0x000fe400078e0208 */
[----:B------:R-:W-:Y:S02]  /*12f0*/  IMAD R97, R7, R10, R2 ;  /* 0x0000000a07617224 */ /* 0x000fe400078e0202 */
.L_x_16:
[----:B------:R-:W1:Y:S01]  /*1300*/  LDCU UR4, c[0x0][0xb30] ;  /* 0x00016600ff0477ac */ /* 0x000e620008000800 */
[----:B------:R-:W2:Y:S08]  /*1310*/  S2UR UR37, SR_CgaCtaId ;  /* 0x00000000002579c3 */ /* 0x000eb00000008800 */
[----:B------:R-:W3:Y:S01]  /*1320*/  LDC R40, c[0x0][0xb24] ;  /* 0x0002c900ff287b82 */ /* 0x000ee20000000800 */
[----:B-1----:R-:W-:-:S09]  /*1330*/  UISETP.NE.AND UP1, UPT, UR4, 0x1, UPT ;  /* 0x000000010400788c */ /* 0x002fd2000bf25270 */
[----:B--2---:R-:W-:Y:S05]  /*1340*/  BRA.U UP1, `(.L_x_17) ;  /* 0x0000000101407547 */ /* 0x004fea000b800000 */
[----:B------:R-:W1:Y:S08]  /*1350*/  LDC.64 R4, c[0x0][0xb10] ;  /* 0x0002c400ff047b82 */ /* 0x000e700000000a00 */
[----:B------:R-:W2:Y:S08]  /*1360*/  LDC.64 R2, c[0x0][0xb18] ;  /* 0x0002c600ff027b82 */ /* 0x000eb00000000a00 */
[----:B------:R-:W4:Y:S08]  /*1370*/  LDC R6, c[0x0][0xb20] ;  /* 0x0002c800ff067b82 */ /* 0x000f300000000800 */
[----:B------:R-:W3:Y:S01]  /*1380*/  LDC R8, c[0x0][0xb0c] ;  /* 0x0002c300ff087b82 */ /* 0x000ee20000000800 */
[----:B-1----:R-:W-:-:S05]  /*1390*/  IMAD.HI.U32 R4, R97, R4, RZ ;  /* 0x0000000461047227 */ /* 0x002fca00078e00ff */
[----:B------:R-:W-:Y:S01]  /*13a0*/  SHF.R.U32.HI R4, RZ, R5, R4 ;  /* 0x00000005ff047219 */ /* 0x000fe20000011604 */
[----:B--2---:R-:W-:Y:S01]  /*13b0*/  IMAD.HI.U32 R3, R91, R3, RZ ;  /* 0x000000035b037227 */ /* 0x004fe200078e00ff */
[----:B------:R-:W-:-:S04]  /*13c0*/  ISETP.NE.AND P0, PT, R2, 0x1, PT ;  /* 0x000000010200780c */ /* 0x000fc80003f05270 */
[----:B----4-:R-:W-:-:S04]  /*13d0*/  SHF.R.U32.HI R6, RZ, R6, R3 ;  /* 0x00000006ff067219 */ /* 0x010fc80000011603 */
[----:B------:R-:W-:Y:S02]  /*13e0*/  SEL R3, R91, R6, !P0 ;  /* 0x000000065b037207 */ /* 0x000fe40004000000 */
[----:B---3--:R-:W-:-:S04]  /*13f0*/  ISETP.NE.AND P1, PT, R8, 0x1, PT ;  /* 0x000000010800780c */ /* 0x008fc80003f25270 */
[----:B------:R-:W-:-:S05]  /*1400*/  SEL R4, R97, R4, !P1 ;  /* 0x0000000461047207 */ /* 0x000fca0004800000 */
[----:B------:R-:W-:Y:S02]  /*1410*/  IMAD.IADD R5, R3, 0x1, -R4 ;  /* 0x0000000103057824 */ /* 0x000fe400078e0a04 */
[----:B------:R-:W-:Y:S02]  /*1420*/  IMAD.IADD R3, R4, 0x1, -R3 ;  /* 0x0000000104037824 */ /* 0x000fe400078e0a03 */
[----:B------:R-:W-:Y:S02]  /*1430*/  IMAD R97, R5, R8, R97 ;  /* 0x0000000805617224 */ /* 0x000fe400078e0261 */
[----:B------:R-:W-:-:S07]  /*1440*/  IMAD R91, R3, R2, R91 ;  /* 0x00000002035b7224 */ /* 0x000fce00078e025b */
.L_x_17:
[----:B------:R-:W-:Y:S01]  /*1450*/  BAR.SYNC.DEFER_BLOCKING 0x0 ;  /* 0x0000000000007b1d */ /* 0x000fe20000010000 */
[----:B------:R-:W-:Y:S01]  /*1460*/  UISETP.NE.AND UP1, UPT, UR8, 0x2, UPT ;  /* 0x000000020800788c */ /* 0x000fe2000bf25270 */
[----:B------:R-:W-:Y:S02]  /*1470*/  ISETP.NE.OR P5, PT, R0, 0x2, !P5 ;  /* 0x000000020000780c */ /* 0x000fe40006fa5670 */
[----:B------:R-:W-:-:S06]  /*1480*/  LOP3.LUT R2, R101, 0x1f, RZ, 0xc0, !PT ;  /* 0x0000001f65027812 */ /* 0x000fcc00078ec0ff */
[----:B------:R-:W-:Y:S05]  /*1490*/  BRA.U UP1, `(.L_x_18) ;  /* 0x0000001501987547 */ /* 0x000fea000b800000 */
[----:B------:R-:W1:Y:S01]  /*14a0*/  LDCU UR13, c[0x0][0x38c] ;  /* 0x00007180ff0d77ac */ /* 0x000e620008000800 */
[----:B------:R-:W2:Y:S01]  /*14b0*/  LDC R9, c[0x0][0x370] ;  /* 0x0000dc00ff097b82 */ /* 0x000ea20000000800 */
[----:B------:R-:W-:Y:S01]  /*14c0*/  PLOP3.LUT P1, PT, PT, PT, UP2, 0x80, 0x8 ;  /* 0x000000000008781c */ /* 0x000fe20003f2f028 */
[----:B------:R-:W-:Y:S01]  /*14d0*/  IMAD.MOV.U32 R15, RZ, RZ, 0x1 ;  /* 0x00000001ff0f7424 */ /* 0x000fe200078e00ff */
[----:B------:R-:W-:Y:S01]  /*14e0*/  ISETP.EQ.OR P4, PT, R2, RZ, P5 ;  /* 0x000000ff0200720c */ /* 0x000fe20002f82670 */
[----:B------:R-:W-:Y:S01]  /*14f0*/  IMAD.MOV.U32 R14, RZ, RZ, RZ ;  /* 0x000000ffff0e7224 */ /* 0x000fe200078e00ff */
[----:B------:R-:W-:Y:S02]  /*1500*/  PLOP3.LUT P1, PT, P1, PT, PT, 0x8, 0x80 ;  /* 0x000000000080781c */ /* 0x000fe40000f2e170 */
[----:B------:R-:W-:Y:S01]  /*1510*/  CS2R R12, SRZ ;  /* 0x00000000000c7805 */ /* 0x000fe2000001ff00 */
[----:B------:R-:W-:Y:S01]  /*1520*/  IMAD.MOV.U32 R10, RZ, RZ, 0x1 ;  /* 0x00000001ff0a7424 */ /* 0x000fe200078e00ff */
[----:B------:R-:W4:Y:S01]  /*1530*/  LDC R0, c[0x0][0x374] ;  /* 0x0000dd00ff007b82 */ /* 0x000f220000000800 */
[----:B------:R-:W2:Y:S01]  /*1540*/  LDCU.64 UR22, c[0x0][0x348] ;  /* 0x00006900ff1677ac */ /* 0x000ea20008000a00 */
[----:B------:R-:W-:Y:S01]  /*1550*/  UMOV UR6, URZ ;  /* 0x000000ff00067c82 */ /* 0x000fe20008000000 */
[----:B-1----:R-:W-:-:S04]  /*1560*/  UIADD3 UR5, UPT, UPT, UR13, 0x7f, URZ ;  /* 0x0000007f0d057890 */ /* 0x002fc8000fffe0ff */
[----:B------:R-:W-:-:S04]  /*1570*/  USHF.R.S32.HI UR4, URZ, 0x1f, UR5 ;  /* 0x0000001fff047899 */ /* 0x000fc80008011405 */
[----:B------:R-:W-:-:S04]  /*1580*/  ULEA.HI UR4, UR4, UR5, URZ, 0x7 ;  /* 0x0000000504047291 */ /* 0x000fc8000f8f38ff */
[----:B------:R-:W-:Y:S02]  /*1590*/  USHF.R.S32.HI UR15, URZ, 0x7, UR4 ;  /* 0x00000007ff0f7899 */ /* 0x000fe40008011404 */
[----:B------:R-:W-:Y:S02]  /*15a0*/  UIADD3 UR4, UPT, UPT, UR13, -0x1, URZ ;  /* 0xffffffff0d047890 */ /* 0x000fe4000fffe0ff */
[----:B------:R-:W-:Y:S02]  /*15b0*/  UISETP.LT.U32.AND UP0, UPT, UR15, 0xd, UPT ;  /* 0x0000000d0f00788c */ /* 0x000fe4000bf01070 */
[----:B------:R-:W-:Y:S02]  /*15c0*/  UISETP.GE.U32.AND UP1, UPT, UR4, -0xff, UPT ;  /* 0xffffff010400788c */ /* 0x000fe4000bf26070 */
[----:B------:R-:W-:Y:S02]  /*15d0*/  USEL UR14, UR15, 0xd, UP0 ;  /* 0x0000000d0f0e7887 */ /* 0x000fe40008000000 */
[----:B------:R-:W-:-:S02]  /*15e0*/  UIADD3 UR13, UPT, UPT, UR13, 0xfe, URZ ;  /* 0x000000fe0d0d7890 */ /* 0x000fc4000fffe0ff */
[----:B------:R-:W-:Y:S02]  /*15f0*/  UIADD3 UR5, UPT, UPT, UR14, -0x1, URZ ;  /* 0xffffffff0e057890 */ /* 0x000fe4000fffe0ff */
[----:B------:R-:W-:-:S03]  /*1600*/  UIADD3 UR7, UPT, UPT, UR15, -UR14, URZ ;  /* 0x8000000e0f077290 */ /* 0x000fc6000fffe0ff */
[----:B------:R-:W-:-:S04]  /*1610*/  @UP1 UIADD3 UR5, UPT, UPT, UR14, URZ, URZ ;  /* 0x000000ff0e051290 */ /* 0x000fc8000fffe0ff */
[----:B--2---:R-:W-:-:S12]  /*1620*/  UIADD3 UR5, UPT, UPT, UR5, 0x1, URZ ;  /* 0x0000000105057890 */ /* 0x004fd8000fffe0ff */
.L_x_36:
[----:B------:R-:W-:Y:S01]  /*1630*/  UISETP.NE.AND UP0, UPT, UR37, URZ, UPT ;  /* 0x000000ff2500728c */ /* 0x000fe2000bf05270 */
[----:B------:R-:W1:Y:S08]  /*1640*/  S2UR UR37, SR_CgaCtaId ;  /* 0x00000000002579c3 */ /* 0x000e700000008800 */
[----:B------:R-:W-:Y:S05]  /*1650*/  BRA.U UP0, `(.L_x_19) ;  /* 0x0000000100347547 */ /* 0x000fea000b800000 */
[----:B------:R-:W2:Y:S01]  /*1660*/  S2R R2, SR_CgaCtaId ;  /* 0x0000000000027919 */ /* 0x000ea20000008800 */
[----:B------:R-:W-:-:S04]  /*1670*/  MOV R3, 0x400 ;  /* 0x0000040000037802 */ /* 0x000fc80000000f00 */
[----:B--2---:R-:W-:Y:S02]  /*1680*/  LEA R3, R2, R3, 0x18 ;  /* 0x0000000302037211 */ /* 0x004fe400078ec0ff */
[----:B------:R-:W-:-:S03]  /*1690*/  SHF.L.U32 R2, R10, 0x1f, RZ ;  /* 0x0000001f0a027819 */ /* 0x000fc600000006ff */
[----:B------:R-:W-:-:S04]  /*16a0*/  IMAD R3, R12, 0x8, R3 ;  /* 0x000000080c037824 */ /* 0x000fc800078e0203 */
[----:B------:R-:W2:Y:S02]  /*16b0*/  SYNCS.PHASECHK.TRANS64.TRYWAIT P0, [R3+URZ+0x160], R2 ;  /* 0x00016002030075a7 */ /* 0x000ea400080011ff */
[----:B--2---:R-:W-:Y:S05]  /*16c0*/  @!P0 BRA `(.L_x_20) ;  /* 0x0000005000348947 */ /* 0x004fea0003800000 */
.L_x_105:
[----:B------:R-:W-:Y:S01]  /*16d0*/  VIADD R12, R12, 0x1 ;  /* 0x000000010c0c7836 */ /* 0x000fe20000000000 */
[----:B------:R2:W-:Y:S04]  /*16e0*/  SYNCS.ARRIVE.TRANS64.A1T0 RZ, [R3+URZ+0x150], RZ ;  /* 0x000150ff03ff79a7 */ /* 0x0005e800081000ff */
[----:B------:R-:W-:-:S04]  /*16f0*/  ISETP.NE.AND P0, PT, R12, 0x2, PT ;  /* 0x000000020c00780c */ /* 0x000fc80003f05270 */
[----:B------:R-:W-:Y:S02]  /*1700*/  SEL R12, R12, RZ, P0 ;  /* 0x000000ff0c0c7207 */ /* 0x000fe40000000000 */
[----:B--2---:R-:W-:-:S04]  /*1710*/  SEL R3, RZ, 0x1, P0 ;  /* 0x00000001ff037807 */ /* 0x004fc80000000000 */
[----:B------:R-:W-:-:S07]  /*1720*/  LOP3.LUT R10, R10, R3, RZ, 0x3c, !PT ;  /* 0x000000030a0a7212 */ /* 0x000fce00078e3cff */
.L_x_19:
[----:B------:R-:W-:Y:S01]  /*1730*/  UMOV UR4, 0x400 ;  /* 0x0000040000047882 */ /* 0x000fe20000000000 */
[----:B------:R-:W-:Y:S01]  /*1740*/  SHF.L.U32 R2, R15, 0x1f, RZ ;  /* 0x0000001f0f027819 */ /* 0x000fe200000006ff */
[----:B-1----:R-:W-:Y:S01]  /*1750*/  ULEA UR4, UR37, UR4, 0x18 ;  /* 0x0000000425047291 */ /* 0x002fe2000f8ec0ff */
[----:B------:R-:W-:Y:S01]  /*1760*/  R2UR UR34, R97 ;  /* 0x00000000612272ca */ /* 0x000fe200000e0000 */
[----:B------:R-:W-:Y:S01]  /*1770*/  UISETP.GE.U32.AND UP0, UPT, UR13, 0xff, UPT ;  /* 0x000000ff0d00788c */ /* 0x000fe2000bf06070 */
[----:B------:R-:W-:Y:S01]  /*1780*/  R2UR UR10, R91 ;  /* 0x000000005b0a72ca */ /* 0x000fe200000e0000 */
[----:B------:R-:W-:Y:S01]  /*1790*/  ULEA UR8, UR6, UR4, 0x3 ;  /* 0x0000000406087291 */ /* 0x000fe2000f8e18ff */
[----:B------:R-:W-:-:S08]  /*17a0*/  UMOV UR24, URZ ;  /* 0x000000ff00187c82 */ /* 0x000fd00008000000 */
[----:B------:R1:W2:Y:S01]  /*17b0*/  SYNCS.PHASECHK.TRANS64.TRYWAIT P0, [UR8+0x68], R2 ;  /* 0x00006802ff0075a7 */ /* 0x0002a20008001108 */
[----:B------:R-:W-:Y:S02]  /*17c0*/  USHF.L.U32 UR34, UR34, 0x6, URZ ;  /* 0x0000000622227899 */ /* 0x000fe400080006ff */
[----:B------:R-:W-:Y:S01]  /*17d0*/  USHF.L.U32 UR10, UR10, 0x6, URZ ;  /* 0x000000060a0a7899 */ /* 0x000fe200080006ff */
[----:B------:R-:W-:Y:S11]  /*17e0*/  BRA.U !UP0, `(.L_x_21) ;  /* 0x0000000108a47547 */ /* 0x000ff6000b800000 */
[----:B------:R-:W-:Y:S01]  /*17f0*/  UMOV UR16, URZ ;  /* 0x000000ff00107c82 */ /* 0x000fe20008000000 */
[----:B------:R-:W-:-:S05]  /*1800*/  UMOV UR17, UR6 ;  /* 0x0000000600117c82 */ /* 0x000fca0008000000 */
.L_x_26:
[----:B-1----:R-:W-:Y:S01]  /*1810*/  ULEA UR33, UR17, UR4, 0x3 ;  /* 0x0000000411217291 */ /* 0x002fe2000f8e18ff */
[----:B--2---:R-:W-:Y:S01]  /*1820*/  @!P5 MOV R3, 0x4000 ;  /* 0x000040000003d802 */ /* 0x004fe20000000f00 */
[----:B--2---:R-:W-:Y:S10]  /*1830*/  @P0 BRA `(.L_x_22) ;  /* 0x00000000000c0947 */ /* 0x004ff40003800000 */
[----:B------:R-:W-:-:S04]  /*1840*/  SHF.L.U32 R5, R15, 0x1f, RZ ;  /* 0x0000001f0f057819 */ /* 0x000fc800000006ff */
[----:B------:R-:W2:Y:S02]  /*1850*/  SYNCS.PHASECHK.TRANS64.TRYWAIT P0, [UR33+0x68], R5 ;  /* 0x00006805ff0075a7 */ /* 0x000ea40008001121 */
[----:B--2---:R-:W-:Y:S05]  /*1860*/  @!P0 BRA `(.L_x_23) ;  /* 0x0000004c00e08947 */ /* 0x004fea0003800000 */
.L_x_22:
[----:B------:R2:W-:Y:S01]  /*1870*/  @!P5 SYNCS.ARRIVE.TRANS64 RZ, [UR33], R3 ;  /* 0x00000003ffffd9a7 */ /* 0x0005e20008000021 */
[----:B------:R-:W-:Y:S04]  /*1880*/  BSSY.RECONVERGENT B0, `(.L_x_24) ;  /* 0x0000003000007945 */ /* 0x000fe80003800200 */
[----:B------:R-:W-:Y:S05]  /*1890*/  @P4 BRA `(.L_x_25) ;  /* 0x0000000000044947 */ /* 0x000fea0003800000 */
[----:B------:R-:W-:Y:S05]  /*18a0*/  BPT.TRAP 0x1 ;  /* 0x000000040000795c */ /* 0x000fea0000300000 */
.L_x_25:
[----:B------:R-:W-:Y:S05]  /*18b0*/  BSYNC.RECONVERGENT B0 ;  /* 0x0000000000007941 */ /* 0x000fea0003800200 */
.L_x_24:
[----:B------:R-:W-:Y:S02]  /*18c0*/  UIADD3 UR6, UPT, UPT, UR17, 0x1, URZ ;  /* 0x0000000111067890 */ /* 0x000fe4000fffe0ff */
[----:B------:R-:W-:Y:S02]  /*18d0*/  UIADD3 UR26, UP1, UPT, UR22, 0x80, URZ ;  /* 0x00000080161a7890 */ /* 0x000fe4000ff3e0ff */
[----:B------:R-:W-:Y:S02]  /*18e0*/  UISETP.NE.AND UP0, UPT, UR6, 0xd, UPT ;  /* 0x0000000d0600788c */ /* 0x000fe4000bf05270 */
[----:B------:R-:W-:Y:S02]  /*18f0*/  USHF.L.U32 UR35, UR16, 0x7, URZ ;  /* 0x0000000710237899 */ /* 0x000fe400080006ff */
[----:B------:R-:W-:Y:S02]  /*1900*/  USEL UR9, URZ, 0x1, UP0 ;  /* 0x00000001ff097887 */ /* 0x000fe40008000000 */
[----:B------:R-:W-:-:S02]  /*1910*/  USEL UR6, UR6, URZ, UP0 ;  /* 0x000000ff06067287 */ /* 0x000fc40008000000 */
[----:B------:R-:W-:Y:S02]  /*1920*/  UIADD3 UR20, UP0, UPT, UR22, 0x180, URZ ;  /* 0x0000018016147890 */ /* 0x000fe4000ff1e0ff */
[----:B------:R-:W-:Y:S01]  /*1930*/  ULEA UR8, UR6, UR4, 0x3 ;  /* 0x0000000406087291 */ /* 0x000fe2000f8e18ff */
[----:B------:R-:W-:Y:S01]  /*1940*/  LOP3.LUT R15, R15, UR9, RZ, 0x3c, !PT ;  /* 0x000000090f0f7c12 */ /* 0x000fe2000f8e3cff */
[----:B------:R-:W-:Y:S02]  /*1950*/  UIADD3.X UR27, UPT, UPT, URZ, UR23, URZ, UP1, !UPT ;  /* 0x00000017ff1b7290 */ /* 0x000fe40008ffe4ff */
[----:B------:R-:W-:Y:S01]  /*1960*/  UIADD3.X UR21, UPT, UPT, URZ, UR23, URZ, UP0, !UPT ;  /* 0x00000017ff157290 */ /* 0x000fe200087fe4ff */
[----:B-1----:R-:W-:Y:S01]  /*1970*/  SHF.L.U32 R2, R15, 0x1f, RZ ;  /* 0x0000001f0f027819 */ /* 0x002fe200000006ff */
[----:B------:R-:W-:Y:S01]  /*1980*/  UMOV UR18, 0x0 ;  /* 0x0000000000127882 */ /* 0x000fe20000000000 */
[----:B------:R-:W-:Y:S01]  /*1990*/  UMOV UR19, 0x10000000 ;  /* 0x1000000000137882 */ /* 0x000fe20000000000 */
[----:B------:R-:W-:Y:S01]  /*19a0*/  UMOV UR12, UR36 ;  /* 0x00000024000c7c82 */ /* 0x000fe20008000000 */
[----:B------:R1:W1:Y:S01]  /*19b0*/  SYNCS.PHASECHK.TRANS64.TRYWAIT P0, [UR8+0x68], R2 ;  /* 0x00006802ff0075a7 */ /* 0x0002620008001108 */
[----:B------:R-:W-:Y:S01]  /*19c0*/  ULEA UR8, UR17, UR4, 0xd ;  /* 0x0000000411087291 */ /* 0x000fe2000f8e68ff */
[----:B------:R-:W-:Y:S01]  /*19d0*/  UMOV UR9, UR33 ;  /* 0x0000002100097c82 */ /* 0x000fe20008000000 */
[----:B------:R-:W-:-:S02]  /*19e0*/  UMOV UR11, UR35 ;  /* 0x00000023000b7c82 */ /* 0x000fc40008000000 */
[----:B------:R-:W-:Y:S02]  /*19f0*/  UIADD3 UR32, UPT, UPT, UR8, 0x2400, URZ ;  /* 0x0000240008207890 */ /* 0x000fe4000fffe0ff */
[----:B------:R-:W-:Y:S02]  /*1a00*/  UIADD3 UR8, UPT, UPT, UR8, 0x1c400, URZ ;  /* 0x0001c40008087890 */ /* 0x000fe4000fffe0ff */
[----:B------:R-:W-:Y:S01]  /*1a10*/  UIADD3 UR16, UPT, UPT, UR16, 0x1, URZ ;  /* 0x0000000110107890 */ /* 0x000fe2000fffe0ff */
[----:B------:R-:W-:Y:S01]  /*1a20*/  UMOV UR24, UR5 ;  /* 0x0000000500187c82 */ /* 0x000fe20008000000 */
[----:B------:R-:W-:Y:S02]  /*1a30*/  UMOV UR17, UR6 ;  /* 0x0000000600117c82 */ /* 0x000fe40008000000 */
[----:B------:R-:W-:Y:S01]  /*1a40*/  UISETP.NE.AND UP0, UPT, UR16, UR5, UPT ;  /* 0x000000051000728c */ /* 0x000fe2000bf05270 */
[----:B------:R1:W-:Y:S02]  /*1a50*/  UTMALDG.3D [UR32], [UR26], desc[UR18] ;  /* 0x000012201a0075b4 */ /* 0x0003e40008011000 */
[----:B------:R1:W-:Y:S06]  /*1a60*/  UTMALDG.3D [UR8], [UR20], desc[UR18] ;  /* 0x00001208140075b4 */ /* 0x0003ec0008011000 */
[----:B------:R-:W-:Y:S05]  /*1a70*/  BRA.U UP0, `(.L_x_26) ;  /* 0xfffffffd00647547 */ /* 0x000fea000b83ffff */
.L_x_21:
[----:B-1----:R-:W-:Y:S01]  /*1a80*/  ULEA UR8, UR6, UR4, 0x3 ;  /* 0x0000000406087291 */ /* 0x002fe2000f8e18ff */
[----:B------:R-:W-:Y:S01]  /*1a90*/  SHF.L.U32 R2, R15, 0x1f, RZ ;  /* 0x0000001f0f027819 */ /* 0x000fe200000006ff */
[----:B------:R-:W-:Y:S01]  /*1aa0*/  @!P1 SYNCS.ARRIVE.TRANS64.A1T0 RZ, [UR4+0xe8], RZ ;  /* 0x0000e8ffffff99a7 */ /* 0x000fe20008100004 */
[----:B------:R-:W-:-:S06]  /*1ab0*/  UISETP.GT.AND UP0, UPT, UR15, UR14, UPT ;  /* 0x0000000e0f00728c */ /* 0x000fcc000bf04270 */
[----:B--2---:R1:W2:Y:S03]  /*1ac0*/  SYNCS.PHASECHK.TRANS64.TRYWAIT P0, [UR8+0x68], R2 ;  /* 0x00006802ff0075a7 */ /* 0x0042a60008001108 */
[----:B------:R-:W-:Y:S05]  /*1ad0*/  BRA.U !UP0, `(.L_x_27) ;  /* 0x0000000108a87547 */ /* 0x000fea000b800000 */
[----:B------:R-:W-:Y:S01]  /*1ae0*/  UIADD3 UR21, UPT, UPT, UR7, UR24, URZ ;  /* 0x0000001807157290 */ /* 0x000fe2000fffe0ff */
[----:B------:R-:W-:-:S11]  /*1af0*/  UMOV UR25, UR6 ;  /* 0x0000000600197c82 */ /* 0x000fd60008000000 */
.L_x_32:
[----:B-1----:R-:W-:Y:S01]  /*1b00*/  ULEA UR17, UR25, UR4, 0x3 ;  /* 0x0000000419117291 */ /* 0x002fe2000f8e18ff */
[----:B--2---:R-:W-:Y:S01]  /*1b10*/  @!P5 MOV R3, 0x4000 ;  /* 0x000040000003d802 */ /* 0x004fe20000000f00 */
[----:B--2---:R-:W-:Y:S10]  /*1b20*/  @P0 BRA `(.L_x_28) ;  /* 0x00000000000c0947 */ /* 0x004ff40003800000 */
[----:B------:R-:W-:-:S04]  /*1b30*/  SHF.L.U32 R5, R15, 0x1f, RZ ;  /* 0x0000001f0f057819 */ /* 0x000fc800000006ff */
[----:B------:R-:W2:Y:S02]  /*1b40*/  SYNCS.PHASECHK.TRANS64.TRYWAIT P0, [UR17+0x68], R5 ;  /* 0x00006805ff0075a7 */ /* 0x000ea40008001111 */
[----:B--2---:R-:W-:Y:S05]  /*1b50*/  @!P0 BRA `(.L_x_29) ;  /* 0x0000004c003c8947 */ /* 0x004fea0003800000 */
.L_x_28:
[----:B------:R2:W-:Y:S01]  /*1b60*/  @!P5 SYNCS.ARRIVE.TRANS64 RZ, [UR17], R3 ;  /* 0x00000003ffffd9a7 */ /* 0x0005e20008000011 */
[----:B------:R-:W-:Y:S04]  /*1b70*/  BSSY.RECONVERGENT B0, `(.L_x_30) ;  /* 0x0000003000007945 */ /* 0x000fe80003800200 */
[----:B------:R-:W-:Y:S05]  /*1b80*/  @P4 BRA `(.L_x_31) ;  /* 0x0000000000044947 */ /* 0x000fea0003800000 */
[----:B------:R-:W-:Y:S05]  /*1b90*/  BPT.TRAP 0x1 ;  /* 0x000000040000795c */ /* 0x000fea0000300000 */
.L_x_31:
[----:B------:R-:W-:Y:S05]  /*1ba0*/  BSYNC.RECONVERGENT B0 ;  /* 0x0000000000007941 */ /* 0x000fea0003800200 */
.L_x_30:
        /* <DEDUP_REMOVED lines=20> */
[----:B------:R-:W-:Y:S01]  /*1cf0*/  UIADD3 UR8, UPT, UPT, UR8, 0x1c400, URZ ;  /* 0x0001c40008087890 */ /* 0x000fe2000fffe0ff */
[----:B------:R-:W-:Y:S01]  /*1d00*/  UMOV UR9, UR17 ;  /* 0x0000001100097c82 */ /* 0x000fe20008000000 */
[----:B------:R-:W-:Y:S01]  /*1d10*/  UMOV UR11, UR19 ;  /* 0x00000013000b7c82 */ /* 0x000fe20008000000 */
[----:B------:R-:W-:Y:S01]  /*1d20*/  UIADD3 UR24, UPT, UPT, UR24, 0x1, URZ ;  /* 0x0000000118187890 */ /* 0x000fe2000fffe0ff */
[----:B------:R-:W-:-:S03]  /*1d30*/  UMOV UR25, UR6 ;  /* 0x0000000600197c82 */ /* 0x000fc60008000000 */
[----:B------:R1:W-:Y:S01]  /*1d40*/  UTMALDG.3D [UR16], [UR30], desc[UR26] ;  /* 0x00001a101e0075b4 */ /* 0x0003e20008011000 */
[----:B------:R-:W-:Y:S01]  /*1d50*/  UISETP.NE.AND UP0, UPT, UR24, UR21, UPT ;  /* 0x000000151800728c */ /* 0x000fe2000bf05270 */
[----:B------:R1:W-:Y:S08]  /*1d60*/  UTMALDG.3D [UR8], [UR28], desc[UR26] ;  /* 0x00001a081c0075b4 */ /* 0x0003f00008011000 */
[----:B------:R-:W-:Y:S05]  /*1d70*/  BRA.U UP0, `(.L_x_32) ;  /* 0xfffffffd00607547 */ /* 0x000fea000b83ffff */
.L_x_27:
[C---:B-1----:R-:W-:Y:S01]  /*1d80*/  LEA R2, R14.reuse, UR4, 0x3 ;  /* 0x000000040e027c11 */ /* 0x042fe2000f8e18ff */
[----:B------:R-:W-:Y:S01]  /*1d90*/  NOP ;  /* 0x0000000000007918 */ /* 0x000fe20000000000 */
[----:B--2---:R-:W-:Y:S02]  /*1da0*/  SHF.L.U32 R3, R13, 0x1f, RZ ;  /* 0x0000001f0d037819 */ /* 0x004fe400000006ff */
[----:B------:R-:W-:Y:S02]  /*1db0*/  LEA R4, R14, UR4, 0x4 ;  /* 0x000000040e047c11 */ /* 0x000fe4000f8e20ff */
[----:B------:R-:W1:Y:S02]  /*1dc0*/  SYNCS.PHASECHK.TRANS64.TRYWAIT P0, [R2+URZ+0xf0], R3 ;  /* 0x0000f003020075a7 */ /* 0x000e6400080011ff */
[----:B-1----:R-:W-:Y:S05]  /*1dd0*/  @!P0 BRA `(.L_x_33) ;  /* 0x0000004800b48947 */ /* 0x002fea0003800000 */
.L_x_108:
[----:B------:R-:W2:Y:S01]  /*1de0*/  LDS.128 R4, [R4+0x180] ;  /* 0x0001800004047984 */ /* 0x000ea20000000c00 */
[----:B---3--:R-:W-:Y:S01]  /*1df0*/  ISETP.GE.AND P0, PT, R40, 0x1, PT ;  /* 0x000000012800780c */ /* 0x008fe20003f06270 */
[----:B-1----:R-:W-:Y:S01]  /*1e00*/  VIADD R2, R2, 0x100 ;  /* 0x0000010002027836 */ /* 0x002fe20000000000 */
[----:B------:R-:W-:Y:S01]  /*1e10*/  @!PT LDS RZ, [RZ] ;  /* 0x00000000fffff984 */ /* 0x000fe20000000800 */
[----:B------:R-:W-:Y:S01]  /*1e20*/  @!PT LDS RZ, [RZ] ;  /* 0x00000000fffff984 */ /* 0x000fe20000000800 */
[----:B------:R-:W-:Y:S01]  /*1e30*/  @!PT LDS RZ, [RZ] ;  /* 0x00000000fffff984 */ /* 0x000fe20000000800 */
[----:B------:R-:W-:Y:S01]  /*1e40*/  @!PT LDS RZ, [RZ] ;  /* 0x00000000fffff984 */ /* 0x000fe20000000800 */
[----:B------:R1:W-:Y:S06]  /*1e50*/  MEMBAR.ALL.CTA ;  /* 0x0000000000007992 */ /* 0x0003ec0000008000 */
[----:B-1----:R-:W1:Y:S01]  /*1e60*/  FENCE.VIEW.ASYNC.S ;  /* 0x00000000000073c6 */ /* 0x002e620000000000 */
[----:B------:R-:W-:-:S04]  /*1e70*/  PRMT R2, RZ, 0x654, R2 ;  /* 0x00000654ff027816 */ /* 0x000fc80000000002 */
[----:B-1----:R1:W-:Y:S01]  /*1e80*/  SYNCS.ARRIVE.TRANS64.RED.A1T0 RZ, [R2+URZ], RZ ;  /* 0x000000ff02ff79a7 */ /* 0x0023e200081004ff */
[----:B--2---:R-:W-:-:S13]  /*1e90*/  LOP3.LUT P2, RZ, R6, 0x1, RZ, 0xc0, !PT ;  /* 0x0000000106ff7812 */ /* 0x004fda000784c0ff */
[----:B------:R-:W-:Y:S01]  /*1ea0*/  @P2 SHF.R.U32.HI R3, RZ, 0x10, R5 ;  /* 0x00000010ff032819 */ /* 0x000fe20000011605 */
[----:B------:R-:W-:Y:S01]  /*1eb0*/  VOTEU.ANY UP0, P2 ;  /* 0x0000000000ff7886 */ /* 0x000fe20001000100 */
[----:B------:R-:W-:Y:S02]  /*1ec0*/  @P2 MOV R11, R4 ;  /* 0x00000004000b2202 */ /* 0x000fe40000000f00 */
[----:B------:R-:W-:Y:S02]  /*1ed0*/  @P2 R2UR.BROADCAST UR8, R3 ;  /* 0x00000000030822ca */ /* 0x000fe400008e0000 */
[----:B------:R-:W-:-:S11]  /*1ee0*/  @P2 LOP3.LUT R8, R5, 0xffff, RZ, 0xc0, !PT ;  /* 0x0000ffff05082812 */ /* 0x000fd600078ec0ff */
[----:B------:R-:W-:Y:S01]  /*1ef0*/  @UP0 UMOV UR36, UR8 ;  /* 0x0000000800240c82 */ /* 0x000fe20008000000 */
[----:B-1----:R-:W-:Y:S05]  /*1f00*/  @!P0 BRA `(.L_x_34) ;  /* 0x0000000000b88947 */ /* 0x002fea0003800000 */
[----:B------:R-:W4:Y:S01]  /*1f10*/  LDC.64 R4, c[0x0][0xb18] ;  /* 0x0002c600ff047b82 */ /* 0x000f220000000a00 */
[----:B------:R-:W-:-:S07]  /*1f20*/  ISETP.NE.AND P3, PT, R40, 0x1, PT ;  /* 0x000000012800780c */ /* 0x000fce0003f65270 */
[----:B------:R-:W1:Y:S08]  /*1f30*/  LDC.64 R6, c[0x0][0xb10] ;  /* 0x0002c400ff067b82 */ /* 0x000e700000000a00 */
[----:B------:R-:W2:Y:S08]  /*1f40*/  LDC R16, c[0x0][0xb20] ;  /* 0x0002c800ff107b82 */ /* 0x000eb00000000800 */
[----:B------:R-:W3:Y:S01]  /*1f50*/  LDC R18, c[0x0][0xb0c] ;  /* 0x0002c300ff127b82 */ /* 0x000ee20000000800 */
[----:B----4-:R-:W-:Y:S01]  /*1f60*/  IMAD.HI.U32 R17, R0, R5, RZ ;  /* 0x0000000500117227 */ /* 0x010fe200078e00ff */
[----:B------:R-:W-:-:S03]  /*1f70*/  ISETP.NE.AND P0, PT, R4, 0x1, PT ;  /* 0x000000010400780c */ /* 0x000fc60003f05270 */
[----:B------:R-:W-:-:S03]  /*1f80*/  IMAD.HI.U32 R5, R8, R5, RZ ;  /* 0x0000000508057227 */ /* 0x000fc600078e00ff */
[----:B------:R-:W4:Y:S01]  /*1f90*/  LDC.64 R2, c[0x0][0xb28] ;  /* 0x0002ca00ff027b82 */ /* 0x000f220000000a00 */
[----:B-1----:R-:W-:-:S04]  /*1fa0*/  IMAD.HI.U32 R20, R9, R6, RZ ;  /* 0x0000000609147227 */ /* 0x002fc800078e00ff */
[----:B------:R-:W-:Y:S01]  /*1fb0*/  IMAD.HI.U32 R22, R11, R6, RZ ;  /* 0x000000060b167227 */ /* 0x000fe200078e00ff */
[----:B------:R-:W-:Y:S02]  /*1fc0*/  SHF.R.U32.HI R20, RZ, R7, R20 ;  /* 0x00000007ff147219 */ /* 0x000fe40000011614 */
[-C--:B--2---:R-:W-:Y:S02]  /*1fd0*/  SHF.R.U32.HI R17, RZ, R16.reuse, R17 ;  /* 0x00000010ff117219 */ /* 0x084fe40000011611 */
[----:B------:R-:W-:Y:S02]  /*1fe0*/  SHF.R.U32.HI R5, RZ, R16, R5 ;  /* 0x00000010ff057219 */ /* 0x000fe40000011605 */
[----:B------:R-:W-:Y:S02]  /*1ff0*/  SEL R17, R0, R17, !P0 ;  /* 0x0000001100117207 */ /* 0x000fe40004000000 */
[----:B------:R-:W-:Y:S02]  /*2000*/  SHF.R.U32.HI R22, RZ, R7, R22 ;  /* 0x00000007ff167219 */ /* 0x000fe40000011616 */
[----:B---3--:R-:W-:-:S02]  /*2010*/  ISETP.NE.AND P1, PT, R18, 0x1, PT ;  /* 0x000000011200780c */ /* 0x008fc40003f25270 */
[----:B------:R-:W-:Y:S02]  /*2020*/  SEL R5, R8, R5, !P0 ;  /* 0x0000000508057207 */ /* 0x000fe40004000000 */
[----:B------:R-:W-:Y:S02]  /*2030*/  SEL R19, R9, R20, !P1 ;  /* 0x0000001409137207 */ /* 0x000fe40004800000 */
[----:B------:R-:W-:Y:S01]  /*2040*/  SEL R7, R11, R22, !P1 ;  /* 0x000000160b077207 */ /* 0x000fe20004800000 */
[----:B----4-:R-:W-:-:S04]  /*2050*/  IMAD.HI.U32 R20, R17, R2, RZ ;  /* 0x0000000211147227 */ /* 0x010fc800078e00ff */
[----:B------:R-:W-:Y:S01]  /*2060*/  IMAD.HI.U32 R6, R19, R2, RZ ;  /* 0x0000000213067227 */ /* 0x000fe200078e00ff */
[----:B------:R-:W-:-:S04]  /*2070*/  @P3 SHF.R.U32.HI R17, RZ, R3, R20 ;  /* 0x00000003ff113219 */ /* 0x000fc80000011614 */
[----:B------:R-:W-:Y:S01]  /*2080*/  @P3 SHF.R.U32.HI R19, RZ, R3, R6 ;  /* 0x00000003ff133219 */ /* 0x000fe20000011606 */
[----:B------:R-:W-:-:S04]  /*2090*/  IMAD R17, R40, R17, RZ ;  /* 0x0000001128117224 */ /* 0x000fc800078e02ff */
[----:B------:R-:W-:Y:S01]  /*20a0*/  IMAD R6, R40, R19, RZ ;  /* 0x0000001328067224 */ /* 0x000fe200078e02ff */
[C---:B------:R-:W-:Y:S02]  /*20b0*/  ISETP.GE.AND P0, PT, R5.reuse, R17, PT ;  /* 0x000000110500720c */ /* 0x040fe40003f06270 */
[----:B------:R-:W-:Y:S02]  /*20c0*/  IADD3 R17, PT, PT, -R5, RZ, RZ ;  /* 0x000000ff05117210 */ /* 0x000fe40007ffe1ff */
[----:B------:R-:W-:Y:S01]  /*20d0*/  ISETP.GE.OR P0, PT, R7, R6, P0 ;  /* 0x000000060700720c */ /* 0x000fe20000706670 */
[----:B------:R-:W-:-:S04]  /*20e0*/  IMAD.HI.U32 R6, R5, R2, RZ ;  /* 0x0000000205067227 */ /* 0x000fc800078e00ff */
[----:B------:R-:W-:Y:S01]  /*20f0*/  IMAD R8, R4, R17, R8 ;  /* 0x0000001104087224 */ /* 0x000fe200078e0208 */
[----:B------:R-:W-:-:S04]  /*2100*/  SHF.R.U32.HI R6, RZ, R3, R6 ;  /* 0x00000003ff067219 */ /* 0x000fc80000011606 */
[----:B------:R-:W-:-:S03]  /*2110*/  SEL R6, R5, R6, !P3 ;  /* 0x0000000605067207 */ /* 0x000fc60005800000 */
[----:B------:R-:W-:-:S04]  /*2120*/  @!P0 IMAD.HI.U32 R16, R7, R2, RZ ;  /* 0x0000000207108227 */ /* 0x000fc800078e00ff */
[----:B------:R-:W-:Y:S01]  /*2130*/  IMAD.MOV R2, RZ, RZ, -R6 ;  /* 0x000000ffff027224 */ /* 0x000fe200078e0a06 */
[----:B------:R-:W-:-:S03]  /*2140*/  @!P0 SHF.R.U32.HI R16, RZ, R3, R16 ;  /* 0x00000003ff108219 */ /* 0x000fc60000011610 */
[----:B------:R-:W-:Y:S01]  /*2150*/  IMAD R2, R40, R2, R5 ;  /* 0x0000000228027224 */ /* 0x000fe200078e0205 */
[----:B------:R-:W-:-:S05]  /*2160*/  @!P0 SEL R3, R7, R16, !P3 ;  /* 0x0000001007038207 */ /* 0x000fca0005800000 */
[--C-:B------:R-:W-:Y:S02]  /*2170*/  @!P0 IMAD.IADD R6, R6, 0x1, -R3.reuse ;  /* 0x0000000106068824 */ /* 0x100fe400078e0a03 */
[----:B------:R-:W-:Y:S01]  /*2180*/  @!P0 IMAD R3, R2, R19, R3 ;  /* 0x0000001302038224 */ /* 0x000fe200078e0203 */
[----:B------:R-:W-:Y:S01]  /*2190*/  IADD3 R2, PT, PT, -R7, RZ, RZ ;  /* 0x000000ff07027210 */ /* 0x000fe20007ffe1ff */
[----:B------:R-:W-:Y:S02]  /*21a0*/  @!P0 IMAD R5, R40, R6, R7 ;  /* 0x0000000628058224 */ /* 0x000fe400078e0207 */
[----:B------:R-:W-:Y:S02]  /*21b0*/  @!P0 IMAD.MOV.U32 R7, RZ, RZ, R3 ;  /* 0x000000ffff078224 */ /* 0x000fe400078e0003 */
[----:B------:R-:W-:Y:S02]  /*21c0*/  IMAD R2, R18, R2, R11 ;  /* 0x0000000212027224 */ /* 0x000fe400078e020b */
[----:B------:R-:W-:-:S02]  /*21d0*/  IMAD R8, R5, R4, R8 ;  /* 0x0000000405087224 */ /* 0x000fc400078e0208 */
[----:B------:R-:W-:Y:S02]  /*21e0*/  IMAD R11, R7, R18, R2 ;  /* 0x00000012070b7224 */ /* 0x000fe400078e0202 */
.L_x_34:
[----:B------:R-:W1:Y:S02]  /*21f0*/  LDCU UR8, c[0x0][0xb30] ;  /* 0x00016600ff0877ac */ /* 0x000e640008000800 */
[----:B-1----:R-:W-:-:S09]  /*2200*/  UISETP.NE.AND UP0, UPT, UR8, 0x1, UPT ;  /* 0x000000010800788c */ /* 0x002fd2000bf05270 */
[----:B------:R-:W-:Y:S05]  /*2210*/  BRA.U UP0, `(.L_x_35) ;  /* 0x0000000100407547 */ /* 0x000fea000b800000 */
[----:B------:R-:W1:Y:S08]  /*2220*/  LDC.64 R4, c[0x0][0xb10] ;  /* 0x0002c400ff047b82 */ /* 0x000e700000000a00 */
[----:B------:R-:W2:Y:S08]  /*2230*/  LDC.64 R2, c[0x0][0xb18] ;  /* 0x0002c600ff027b82 */ /* 0x000eb00000000a00 */
[----:B------:R-:W3:Y:S08]  /*2240*/  LDC R6, c[0x0][0xb20] ;  /* 0x0002c800ff067b82 */ /* 0x000ef00000000800 */
[----:B------:R-:W4:Y:S01]  /*2250*/  LDC R16, c[0x0][0xb0c] ;  /* 0x0002c300ff107b82 */ /* 0x000f220000000800 */
[----:B-1----:R-:W-:-:S05]  /*2260*/  IMAD.HI.U32 R4, R11, R4, RZ ;  /* 0x000000040b047227 */ /* 0x002fca00078e00ff */
[----:B------:R-:W-:Y:S01]  /*2270*/  SHF.R.U32.HI R4, RZ, R5, R4 ;  /* 0x00000005ff047219 */ /* 0x000fe20000011604 */
[----:B--2---:R-:W-:Y:S01]  /*2280*/  IMAD.HI.U32 R3, R8, R3, RZ ;  /* 0x0000000308037227 */ /* 0x004fe200078e00ff */
[----:B------:R-:W-:-:S04]  /*2290*/  ISETP.NE.AND P0, PT, R2, 0x1, PT ;  /* 0x000000010200780c */ /* 0x000fc80003f05270 */
[----:B---3--:R-:W-:-:S04]  /*22a0*/  SHF.R.U32.HI R3, RZ, R6, R3 ;  /* 0x00000006ff037219 */ /* 0x008fc80000011603 */
[----:B------:R-:W-:Y:S02]  /*22b0*/  SEL R3, R8, R3, !P0 ;  /* 0x0000000308037207 */ /* 0x000fe40004000000 */
[----:B----4-:R-:W-:-:S04]  /*22c0*/  ISETP.NE.AND P1, PT, R16, 0x1, PT ;  /* 0x000000011000780c */ /* 0x010fc80003f25270 */
[----:B------:R-:W-:-:S05]  /*22d0*/  SEL R4, R11, R4, !P1 ;  /* 0x000000040b047207 */ /* 0x000fca0004800000 */
[----:B------:R-:W-:Y:S02]  /*22e0*/  IMAD.IADD R5, R3, 0x1, -R4 ;  /* 0x0000000103057824 */ /* 0x000fe400078e0a04 */
[----:B------:R-:W-:Y:S02]  /*22f0*/  IMAD.IADD R3, R4, 0x1, -R3 ;  /* 0x0000000104037824 */ /* 0x000fe400078e0a03 */
[----:B------:R-:W-:Y:S02]  /*2300*/  IMAD R11, R5, R16, R11 ;  /* 0x00000010050b7224 */ /* 0x000fe400078e020b */
[----:B------:R-:W-:-:S07]  /*2310*/  IMAD R8, R3, R2, R8 ;  /* 0x0000000203087224 */ /* 0x000fce00078e0208 */
.L_x_35:
[----:B------:R-:W-:Y:S01]  /*2320*/  VIADD R14, R14, 0x1 ;  /* 0x000000010e0e7836 */ /* 0x000fe20000000000 */
[----:B------:R-:W-:Y:S01]  /*2330*/  PLOP3.LUT P1, PT, PT, PT, PT, 0x80, 0x8 ;  /* 0x000000000008781c */ /* 0x000fe20003f2f070 */
[----:B------:R-:W-:Y:S02]  /*2340*/  IMAD.IADD R97, R11, 0x1, R90 ;  /* 0x000000010b617824 */ /* 0x000fe400078e025a */
[----:B------:R-:W-:Y:S01]  /*2350*/  IMAD.IADD R91, R8, 0x1, R79 ;  /* 0x00000001085b7824 */ /* 0x000fe200078e024f */
[----:B------:R-:W-:-:S04]  /*2360*/  ISETP.NE.AND P0, PT, R14, 0x2, PT ;  /* 0x000000020e00780c */ /* 0x000fc80003f05270 */
[----:B------:R-:W-:Y:S02]  /*2370*/  SEL R2, RZ, 0x1, P0 ;  /* 0x00000001ff027807 */ /* 0x000fe40000000000 */
[----:B------:R-:W-:Y:S02]  /*2380*/  SEL R14, R14, RZ, P0 ;  /* 0x000000ff0e0e7207 */ /* 0x000fe40000000000 */
[----:B------:R-:W-:Y:S01]  /*2390*/  LOP3.LUT R13, R13, R2, RZ, 0x3c, !PT ;  /* 0x000000020d0d7212 */ /* 0x000fe200078e3cff */
[----:B------:R-:W-:Y:S06]  /*23a0*/  @P2 BRA `(.L_x_36) ;  /* 0xfffffff000a02947 */ /* 0x000fec000383ffff */
[----:B------:R-:W-:Y:S01]  /*23b0*/  UIADD3 UR4, UPT, UPT, UR4, 0x68, URZ ;  /* 0x0000006804047890 */ /* 0x000fe2000fffe0ff */
[----:B------:R-:W-:-:S03]  /*23c0*/  SHF.L.U32 R3, R15, 0x1f, RZ ;  /* 0x0000001f0f037819 */ /* 0x000fc600000006ff */
[----:B------:R-:W-:-:S09]  /*23d0*/  ULEA UR5, UR6, UR4, 0x3 ;  /* 0x0000000406057291 */ /* 0x000fd2000f8e18ff */
[----:B------:R-:W1:Y:S02]  /*23e0*/  SYNCS.PHASECHK.TRANS64.TRYWAIT P0, [UR5], R3 ;  /* 0x00000003ff0075a7 */ /* 0x000e640008001105 */
[----:B-1----:R-:W-:Y:S05]  /*23f0*/  @!P0 BRA `(.L_x_37) ;  /* 0x0000004400408947 */ /* 0x002fea0003800000 */
.L_x_110:
[----:B------:R-:W-:-:S04]  /*2400*/  UIADD3 UR6, UPT, UPT, UR6, 0x1, URZ ;  /* 0x0000000106067890 */ /* 0x000fc8000fffe0ff */
[----:B------:R-:W-:-:S04]  /*2410*/  UISETP.NE.AND UP0, UPT, UR6, 0xd, UPT ;  /* 0x0000000d0600788c */ /* 0x000fc8000bf05270 */
[----:B------:R-:W-:Y:S02]  /*2420*/  USEL UR7, URZ, 0x1, UP0 ;  /* 0x00000001ff077887 */ /* 0x000fe40008000000 */
[----:B------:R-:W-:-:S04]  /*2430*/  USEL UR6, UR6, URZ, UP0 ;  /* 0x000000ff06067287 */ /* 0x000fc80008000000 */
[----:B------:R-:W-:Y:S01]  /*2440*/  ULEA UR5, UR6, UR4, 0x3 ;  /* 0x0000000406057291 */ /* 0x000fe2000f8e18ff */
[----:B------:R-:W-:-:S04]  /*2450*/  LOP3.LUT R2, R15, UR7, RZ, 0x3c, !PT ;  /* 0x000000070f027c12 */ /* 0x000fc8000f8e3cff */
[----:B-1----:R-:W-:-:S04]  /*2460*/  SHF.L.U32 R3, R2, 0x1f, RZ ;  /* 0x0000001f02037819 */ /* 0x002fc800000006ff */
[----:B------:R-:W1:Y:S02]  /*2470*/  SYNCS.PHASECHK.TRANS64.TRYWAIT P0, [UR5], R3 ;  /* 0x00000003ff0075a7 */ /* 0x000e640008001105 */
[----:B-1----:R-:W-:Y:S05]  /*2480*/  @!P0 BRA `(.L_x_38) ;  /* 0x0000004400348947 */ /* 0x002fea0003800000 */
.L_x_112:
        /* <DEDUP_REMOVED lines=9> */
.L_x_114:
        /* <DEDUP_REMOVED lines=9> */
.L_x_116:
        /* <DEDUP_REMOVED lines=9> */
.L_x_118:
        /* <DEDUP_REMOVED lines=9> */
.L_x_120:
        /* <DEDUP_REMOVED lines=9> */
.L_x_122:
        /* <DEDUP_REMOVED lines=9> */
.L_x_124:
        /* <DEDUP_REMOVED lines=9> */
.L_x_126:
        /* <DEDUP_REMOVED lines=9> */
.L_x_128:
        /* <DEDUP_REMOVED lines=9> */
.L_x_130:
        /* <DEDUP_REMOVED lines=9> */
.L_x_132:
[----:B------:R-:W-:-:S04]  /*2a30*/  UIADD3 UR6, UPT, UPT, UR6, 0x1, URZ ;  /* 0x0000000106067890 */ /* 0x000fc8000fffe0ff */
[----:B------:R-:W-:-:S04]  /*2a40*/  UISETP.NE.AND UP0, UPT, UR6, 0xd, UPT ;  /* 0x0000000d0600788c */ /* 0x000fc8000bf05270 */
[----:B------:R-:W-:Y:S02]  /*2a50*/  USEL UR5, URZ, 0x1, UP0 ;  /* 0x00000001ff057887 */ /* 0x000fe40008000000 */
[----:B------:R-:W-:-:S04]  /*2a60*/  USEL UR6, UR6, URZ, UP0 ;  /* 0x000000ff06067287 */ /* 0x000fc80008000000 */
[----:B------:R-:W-:Y:S01]  /*2a70*/  ULEA UR6, UR6, UR4, 0x3 ;  /* 0x0000000406067291 */ /* 0x000fe2000f8e18ff */
[----:B-1----:R-:W-:-:S04]  /*2a80*/  LOP3.LUT R3, R2, UR5, RZ, 0x3c, !PT ;  /* 0x0000000502037c12 */ /* 0x002fc8000f8e3cff */
[----:B------:R-:W-:Y:S01]  /*2a90*/  SHF.L.U32 R3, R3, 0x1f, RZ ;  /* 0x0000001f03037819 */ /* 0x000fe200000006ff */
[----:B----4-:R-:W-:-:S07]  /*2aa0*/  IMAD.U32 R0, RZ, RZ, UR6 ;  /* 0x00000006ff007e24 */ /* 0x010fce000f8e00ff */
.L_x_49:
[----:B-1----:R1:W2:Y:S02]  /*2ab0*/  SYNCS.PHASECHK.TRANS64.TRYWAIT P0, [R0+URZ], R3 ;  /* 0x00000003000075a7 */ /* 0x0022a400080011ff */
[----:B--2---:R-:W-:Y:S05]  /*2ac0*/  @!P0 NANOSLEEP.SYNCS 0x989680 ;  /* 0x009896800000895d */ /* 0x004fea0003900000 */
[----:B------:R-:W2:Y:S02]  /*2ad0*/  @!P0 SYNCS.PHASECHK.TRANS64 P0, [R0+URZ], R3 ;  /* 0x00000003000085a7 */ /* 0x000ea400080010ff */
[----:B--2---:R-:W-:Y:S05]  /*2ae0*/  @P0 EXIT ;  /* 0x000000000000094d */ /* 0x004fea0003800000 */
[----:B------:R-:W-:Y:S05]  /*2af0*/  BRA `(.L_x_49) ;  /* 0xfffffffc00ec7947 */ /* 0x000fea000383ffff */
.L_x_18:
[----:B------:R-:W-:-:S04]  /*2b00*/  UISETP.NE.AND UP1, UPT, UR37, URZ, UPT ;  /* 0x000000ff2500728c */ /* 0x000fc8000bf25270 */
[----:B------:R-:W-:-:S09]  /*2b10*/  UISETP.NE.OR UP1, UPT, UR8, 0x1, UP1 ;  /* 0x000000010800788c */ /* 0x000fd20008f25670 */
[----:B------:R-:W-:Y:S05]  /*2b20*/  BRA.U UP1, `(.L_x_50) ;  /* 0x0000000501487547 */ /* 0x000fea000b800000 */
[----:B------:R-:W-:Y:S01]  /*2b30*/  ISETP.NE.AND P2, PT, R2, RZ, PT ;  /* 0x000000ff0200720c */ /* 0x000fe20003f45270 */
[----:B------:R-:W-:Y:S01]  /*2b40*/  IMAD.MOV.U32 R12, RZ, RZ, 0x1 ;  /* 0x00000001ff0c7424 */ /* 0x000fe200078e00ff */
[----:B------:R-:W-:Y:S02]  /*2b50*/  CS2R R10, SRZ ;  /* 0x00000000000a7805 */ /* 0x000fe4000001ff00 */
[----:B------:R-:W-:Y:S01]  /*2b60*/  CS2R R8, SRZ ;  /* 0x0000000000087805 */ /* 0x000fe2000001ff00 */
[----:B------:R-:W-:Y:S01]  /*2b70*/  UMOV UR4, 0x400 ;  /* 0x0000040000047882 */ /* 0x000fe20000000000 */
[----:B------:R-:W-:Y:S01]  /*2b80*/  UMOV UR6, URZ ;  /* 0x000000ff00067c82 */ /* 0x000fe20008000000 */
[----:B------:R-:W-:-:S12]  /*2b90*/  ULEA UR37, UR37, UR4, 0x18 ;  /* 0x0000000425257291 */ /* 0x000fd8000f8ec0ff */
.L_x_54:
[----:B------:R-:W-:Y:S02]  /*2ba0*/  LEA R0, R8, UR37, 0x3 ;  /* 0x0000002508007c11 */ /* 0x000fe4000f8e18ff */
[----:B------:R-:W-:-:S03]  /*2bb0*/  SHF.L.U32 R5, R9, 0x1f, RZ ;  /* 0x0000001f09057819 */ /* 0x000fc600000006ff */
[----:B------:R-:W-:Y:S01]  /*2bc0*/  VIADD R4, R0, 0x160 ;  /* 0x0000016000047836 */ /* 0x000fe20000000000 */
[----:B------:R-:W1:Y:S02]  /*2bd0*/  SYNCS.PHASECHK.TRANS64.TRYWAIT P0, [R0+URZ+0x150], R5 ;  /* 0x00015005000075a7 */ /* 0x000e6400080011ff */
[----:B-1----:R-:W-:Y:S05]  /*2be0*/  @!P0 BRA `(.L_x_51) ;  /* 0x0000004000648947 */ /* 0x002fea0003800000 */
.L_x_133:
[----:B------:R-:W-:Y:S01]  /*2bf0*/  ULEA UR5, UR6, UR37, 0x3 ;  /* 0x0000002506057291 */ /* 0x000fe2000f8e18ff */
[----:B------:R-:W-:Y:S02]  /*2c00*/  PRMT R4, RZ, 0x654, R4 ;  /* 0x00000654ff047816 */ /* 0x000fe40000000004 */
[----:B-1----:R-:W-:Y:S01]  /*2c10*/  SHF.L.U32 R5, R12, 0x1f, RZ ;  /* 0x0000001f0c057819 */ /* 0x002fe200000006ff */
[----:B------:R-:W-:Y:S01]  /*2c20*/  UIADD3 UR4, UPT, UPT, UR5, 0xf0, URZ ;  /* 0x000000f005047890 */ /* 0x000fe2000fffe0ff */
[----:B------:R1:W-:Y:S05]  /*2c30*/  SYNCS.ARRIVE.TRANS64.RED.A1T0 RZ, [R4+URZ], RZ ;  /* 0x000000ff04ff79a7 */ /* 0x0003ea00081004ff */
[----:B------:R-:W-:Y:S01]  /*2c40*/  IMAD.U32 R7, RZ, RZ, UR4 ;  /* 0x00000004ff077e24 */ /* 0x000fe2000f8e00ff */
[----:B------:R-:W2:Y:S04]  /*2c50*/  SYNCS.PHASECHK.TRANS64.TRYWAIT P0, [UR5+0x100], R5 ;  /* 0x00010005ff0075a7 */ /* 0x000ea80008001105 */
[----:B------:R-:W-:Y:S01]  /*2c60*/  PRMT R6, R2, 0x654, R7 ;  /* 0x0000065402067816 */ /* 0x000fe20000000007 */
[----:B-1----:R-:W-:Y:S01]  /*2c70*/  @!P2 IMAD.MOV.U32 R4, RZ, RZ, 0x10 ;  /* 0x00000010ff04a424 */ /* 0x002fe200078e00ff */
[----:B--2---:R-:W-:Y:S06]  /*2c80*/  @!P0 BRA `(.L_x_52) ;  /* 0x0000004000508947 */ /* 0x004fec0003800000 */
.L_x_135:
[----:B------:R-:W-:Y:S01]  /*2c90*/  ULEA UR4, UR6, UR37, 0x4 ;  /* 0x0000002506047291 */ /* 0x000fe2000f8e20ff */
[----:B------:R-:W-:Y:S01]  /*2ca0*/  SEL R3, R6, R3, !P2 ;  /* 0x0000000306037207 */ /* 0x000fe20005000000 */
[----:B------:R-:W-:Y:S01]  /*2cb0*/  UIADD3 UR5, UPT, UPT, UR5, 0xf0, URZ ;  /* 0x000000f005057890 */ /* 0x000fe2000fffe0ff */
[----:B-1----:R-:W-:Y:S01]  /*2cc0*/  LEA R0, R11, UR37, 0x3 ;  /* 0x000000250b007c11 */ /* 0x002fe2000f8e18ff */
[----:B------:R-:W-:Y:S01]  /*2cd0*/  UIADD3 UR4, UPT, UPT, UR4, 0x180, URZ ;  /* 0x0000018004047890 */ /* 0x000fe2000fffe0ff */
[----:B------:R-:W-:Y:S01]  /*2ce0*/  SHF.L.U32 R5, R10, 0x1f, RZ ;  /* 0x0000001f0a057819 */ /* 0x000fe200000006ff */
[----:B------:R1:W-:Y:S01]  /*2cf0*/  @!P2 SYNCS.ARRIVE.TRANS64.RED RZ, [R3+URZ], R4 ;  /* 0x0000000403ffa9a7 */ /* 0x0003e200080004ff */
[----:B------:R-:W-:Y:S01]  /*2d00*/  UIADD3 UR6, UPT, UPT, UR6, 0x1, URZ ;  /* 0x0000000106067890 */ /* 0x000fe2000fffe0ff */
[----:B------:R-:W-:-:S03]  /*2d10*/  VIADD R8, R8, 0x1 ;  /* 0x0000000108087836 */ /* 0x000fc60000000000 */
[----:B------:R-:W-:Y:S02]  /*2d20*/  UISETP.NE.AND UP0, UPT, UR6, 0x2, UPT ;  /* 0x000000020600788c */ /* 0x000fe4000bf05270 */
[----:B------:R-:W-:Y:S06]  /*2d30*/  UGETNEXTWORKID.BROADCAST [UR4], [UR5] ;  /* 0x00000000040073ca */ /* 0x000fec0008000100 */
[----:B------:R-:W-:Y:S01]  /*2d40*/  USEL UR4, URZ, 0x1, UP0 ;  /* 0x00000001ff047887 */ /* 0x000fe20008000000 */
[----:B------:R-:W-:Y:S01]  /*2d50*/  ISETP.NE.AND P0, PT, R8, 0x2, PT ;  /* 0x000000020800780c */ /* 0x000fe20003f05270 */
[----:B------:R-:W-:Y:S01]  /*2d60*/  USEL UR6, UR6, URZ, UP0 ;  /* 0x000000ff06067287 */ /* 0x000fe20008000000 */
[----:B------:R-:W2:Y:S03]  /*2d70*/  SYNCS.PHASECHK.TRANS64.TRYWAIT P1, [R0+URZ+0xf0], R5 ;  /* 0x0000f005000075a7 */ /* 0x000ea600080211ff */
[----:B------:R-:W-:Y:S01]  /*2d80*/  LOP3.LUT R12, R12, UR4, RZ, 0x3c, !PT ;  /* 0x000000040c0c7c12 */ /* 0x000fe2000f8e3cff */
[----:B-12---:R-:W-:Y:S07]  /*2d90*/  @!P1 BRA `(.L_x_53) ;  /* 0x0000004000249947 */ /* 0x006fee0003800000 */
.L_x_136:
[C---:B------:R-:W-:Y:S01]  /*2da0*/  LEA R4, R11.reuse, UR37, 0x4 ;  /* 0x000000250b047c11 */ /* 0x040fe2000f8e20ff */
[----:B-1----:R-:W-:Y:S01]  /*2db0*/  VIADD R0, R0, 0x100 ;  /* 0x0000010000007836 */ /* 0x002fe20000000000 */
[----:B------:R-:W-:Y:S01]  /*2dc0*/  SEL R8, R8, RZ, P0 ;  /* 0x000000ff08087207 */ /* 0x000fe20000000000 */
[----:B------:R-:W-:-:S03]  /*2dd0*/  VIADD R11, R11, 0x1 ;  /* 0x000000010b0b7836 */ /* 0x000fc60000000000 */
[----:B------:R-:W1:Y:S01]  /*2de0*/  LDS.128 R4, [R4+0x180] ;  /* 0x0001800004047984 */ /* 0x000e620000000c00 */
[----:B------:R-:W-:Y:S02]  /*2df0*/  PRMT R0, RZ, 0x654, R0 ;  /* 0x00000654ff007816 */ /* 0x000fe40000000000 */
[C---:B------:R-:W-:Y:S01]  /*2e00*/  ISETP.NE.AND P1, PT, R11.reuse, 0x2, PT ;  /* 0x000000020b00780c */ /* 0x040fe20003f25270 */
[----:B------:R-:W-:Y:S01]  /*2e10*/  @!PT LDS RZ, [RZ] ;  /* 0x00000000fffff984 */ /* 0x000fe20000000800 */
[----:B------:R-:W-:Y:S01]  /*2e20*/  @!PT LDS RZ, [RZ] ;  /* 0x00000000fffff984 */ /* 0x000fe20000000800 */
[----:B------:R-:W-:Y:S01]  /*2e30*/  @!PT LDS RZ, [RZ] ;  /* 0x00000000fffff984 */ /* 0x000fe20000000800 */
[----:B------:R-:W-:Y:S01]  /*2e40*/  @!PT LDS RZ, [RZ] ;  /* 0x00000000fffff984 */ /* 0x000fe20000000800 */
[----:B------:R2:W-:Y:S06]  /*2e50*/  MEMBAR.ALL.CTA ;  /* 0x0000000000007992 */ /* 0x0005ec0000008000 */
[----:B--2---:R-:W2:Y:S01]  /*2e60*/  FENCE.VIEW.ASYNC.S ;  /* 0x00000000000073c6 */ /* 0x004ea20000000000 */
[----:B------:R-:W-:Y:S01]  /*2e70*/  SEL R11, R11, RZ, P1 ;  /* 0x000000ff0b0b7207 */ /* 0x000fe20000800000 */
[----:B--2---:R2:W-:Y:S01]  /*2e80*/  SYNCS.ARRIVE.TRANS64.RED.A1T0 RZ, [R0+URZ], RZ ;  /* 0x000000ff00ff79a7 */ /* 0x0045e200081004ff */
[----:B-1----:R-:W-:-:S02]  /*2e90*/  LOP3.LUT P3, RZ, R6, 0x1, RZ, 0xc0, !PT ;  /* 0x0000000106ff7812 */ /* 0x002fc4000786c0ff */
[----:B------:R-:W-:-:S04]  /*2ea0*/  SEL R5, RZ, 0x1, P1 ;  /* 0x00000001ff057807 */ /* 0x000fc80000800000 */
[----:B------:R-:W-:Y:S02]  /*2eb0*/  LOP3.LUT R10, R10, R5, RZ, 0x3c, !PT ;  /* 0x000000050a0a7212 */ /* 0x000fe400078e3cff */
[----:B--2---:R-:W-:-:S04]  /*2ec0*/  SEL R0, RZ, 0x1, P0 ;  /* 0x00000001ff007807 */ /* 0x004fc80000000000 */
[----:B------:R-:W-:Y:S01]  /*2ed0*/  LOP3.LUT R9, R9, R0, RZ, 0x3c, !PT ;  /* 0x0000000009097212 */ /* 0x000fe200078e3cff */
[----:B------:R-:W-:Y:S06]  /*2ee0*/  @P3 BRA `(.L_x_54) ;  /* 0xfffffffc002c3947 */ /* 0x000fec000383ffff */
[----:B------:R-:W-:Y:S01]  /*2ef0*/  ULEA UR5, UR6, UR37, 0x3 ;  /* 0x0000002506057291 */ /* 0x000fe2000f8e18ff */
[----:B------:R-:W-:-:S08]  /*2f00*/  SHF.L.U32 R3, R12, 0x1f, RZ ;  /* 0x0000001f0c037819 */ /* 0x000fd000000006ff */
[----:B------:R-:W1:Y:S02]  /*2f10*/  SYNCS.PHASECHK.TRANS64 P0, [UR5+0x100], R3 ;  /* 0x00010003ff0075a7 */ /* 0x000e640008001005 */
[----:B-1----:R-:W-:Y:S05]  /*2f20*/  @P0 BRA `(.L_x_55) ;  /* 0x0000000000080947 */ /* 0x002fea0003800000 */
[----:B------:R-:W1:Y:S02]  /*2f30*/  SYNCS.PHASECHK.TRANS64.TRYWAIT P0, [UR5+0x100], R3 ;  /* 0x00010003ff0075a7 */ /* 0x000e640008001105 */
[----:B-1----:R-:W-:Y:S05]  /*2f40*/  @!P0 BRA `(.L_x_56) ;  /* 0x0000003c00cc8947 */ /* 0x002fea0003800000 */
.L_x_55:
[----:B------:R-:W-:-:S04]  /*2f50*/  UIADD3 UR4, UPT, UPT, UR6, 0x1, URZ ;  /* 0x0000000106047890 */ /* 0x000fc8000fffe0ff */
[----:B------:R-:W-:-:S04]  /*2f60*/  UISETP.NE.AND UP0, UPT, UR4, 0x2, UPT ;  /* 0x000000020400788c */ /* 0x000fc8000bf05270 */
[----:B------:R-:W-:Y:S02]  /*2f70*/  USEL UR7, URZ, 0x1, UP0 ;  /* 0x00000001ff077887 */ /* 0x000fe40008000000 */
[----:B------:R-:W-:-:S04]  /*2f80*/  USEL UR4, UR4, URZ, UP0 ;  /* 0x000000ff04047287 */ /* 0x000fc80008000000 */
[----:B------:R-:W-:Y:S01]  /*2f90*/  ULEA UR4, UR4, UR37, 0x3 ;  /* 0x0000002504047291 */ /* 0x000fe2000f8e18ff */
[----:B-1----:R-:W-:-:S04]  /*2fa0*/  LOP3.LUT R3, R12, UR7, RZ, 0x3c, !PT ;  /* 0x000000070c037c12 */ /* 0x002fc8000f8e3cff */
[----:B------:R-:W-:-:S04]  /*2fb0*/  SHF.L.U32 R0, R3, 0x1f, RZ ;  /* 0x0000001f03007819 */ /* 0x000fc800000006ff */
[----:B------:R-:W1:Y:S02]  /*2fc0*/  SYNCS.PHASECHK.TRANS64 P0, [UR4+0x100], R0 ;  /* 0x00010000ff0075a7 */ /* 0x000e640008001004 */
[----:B-1----:R-:W-:Y:S05]  /*2fd0*/  @P0 EXIT ;  /* 0x000000000000094d */ /* 0x002fea0003800000 */
[----:B------:R-:W-:Y:S02]  /*2fe0*/  SHF.L.U32 R3, R3, 0x1f, RZ ;  /* 0x0000001f03037819 */ /* 0x000fe400000006ff */
[----:B------:R-:W-:-:S07]  /*2ff0*/  MOV R0, UR4 ;  /* 0x0000000400007c02 */ /* 0x000fce0008000f00 */
.L_x_57:
[----:B-1----:R1:W2:Y:S02]  /*3000*/  SYNCS.PHASECHK.TRANS64.TRYWAIT P0, [R0+URZ+0x100], R3 ;  /* 0x00010003000075a7 */ /* 0x0022a400080011ff */
[----:B--2---:R-:W-:Y:S05]  /*3010*/  @!P0 NANOSLEEP.SYNCS 0x989680 ;  /* 0x009896800000895d */ /* 0x004fea0003900000 */
[----:B------:R-:W2:Y:S02]  /*3020*/  @!P0 SYNCS.PHASECHK.TRANS64 P0, [R0+URZ+0x100], R3 ;  /* 0x00010003000085a7 */ /* 0x000ea400080010ff */
[----:B--2---:R-:W-:Y:S05]  /*3030*/  @P0 EXIT ;  /* 0x000000000000094d */ /* 0x004fea0003800000 */
[----:B------:R-:W-:Y:S05]  /*3040*/  BRA `(.L_x_57) ;  /* 0xfffffffc00ec7947 */ /* 0x000fea000383ffff */
.L_x_50:
[----:B------:R-:W-:-:S09]  /*3050*/  UISETP.NE.AND UP1, UPT, UR8, URZ, UPT ;  /* 0x000000ff0800728c */ /* 0x000fd2000bf25270 */
[----:B------:R-:W-:Y:S05]  /*3060*/  BRA.U UP1, `(.L_x_58) ;  /* 0x0000000d01c47547 */ /* 0x000fea000b800000 */
[----:B------:R-:W-:Y:S01]  /*3070*/  UMOV UR4, 0x40 ;  /* 0x0000004000047882 */ /* 0x000fe20000000000 */
[----:B------:R-:W-:Y:S01]  /*3080*/  NOP ;  /* 0x0000000000007918 */ /* 0x000fe20000000000 */
[----:B------:R-:W-:Y:S01]  /*3090*/  ULEA UR4, UR37, UR4, 0x18 ;  /* 0x0000000425047291 */ /* 0x000fe2000f8ec0ff */
[----:B------:R-:W-:Y:S02]  /*30a0*/  UMOV UR5, 0x400 ;  /* 0x0000040000057882 */ /* 0x000fe40000000000 */
[----:B------:R-:W-:-:S06]  /*30b0*/  ULEA UR37, UR37, UR5, 0x18 ;  /* 0x0000000525257291 */ /* 0x000fcc000f8ec0ff */
[----:B------:R-:W1:Y:S02]  /*30c0*/  LDS.U8 R0, [UR4+0x1c] ;  /* 0x00001c04ff007984 */ /* 0x000e640008000000 */
[----:B-1----:R-:W-:-:S13]  /*30d0*/  ISETP.NE.AND P0, PT, R0, RZ, PT ;  /* 0x000000ff0000720c */ /* 0x002fda0003f05270 */
[----:B------:R-:W-:Y:S05]  /*30e0*/  @P0 BRA `(.L_x_59) ;  /* 0x0000000000580947 */ /* 0x000fea0003800000 */
[----:B------:R-:W-:-:S13]  /*30f0*/  ELECT P0, URZ, PT ;  /* 0x0000000000ff782f */ /* 0x000fda0003800000 */
[----:B------:R-:W-:Y:S05]  /*3100*/  @!P0 BRA `(.L_x_60) ;  /* 0x0000000000608947 */ /* 0x000fea0003800000 */
[----:B------:R-:W-:Y:S01]  /*3110*/  UMOV UR5, 0x10 ;  /* 0x0000001000057882 */ /* 0x000fe20000000000 */
[----:B------:R-:W-:Y:S01]  /*3120*/  HFMA2 R0, -RZ, RZ, 0, 5.9604644775390625e-08 ;  /* 0x00000001ff007431 */ /* 0x000fe200000001ff */
[----:B------:R-:W-:-:S03]  /*3130*/  MOV R2, 0xffff ;  /* 0x0000ffff00027802 */ /* 0x000fc60000000f00 */
[----:B------:R-:W-:Y:S04]  /*3140*/  DEPBAR.LE SB1, 0x36 ;  /* 0x00009d800000791a */ /* 0x000fe80000000000 */
[----:B------:R-:W1:Y:S02]  /*3150*/  UTCATOMSWS.FIND_AND_SET.ALIGN UP0, UR5, UR5 ;  /* 0x00000005000575e3 */ /* 0x000e640008000800 */
[----:B-1----:R-:W-:Y:S01]  /*3160*/  MOV R3, UR5 ;  /* 0x0000000500037c02 */ /* 0x002fe20008000f00 */
[----:B------:R-:W-:Y:S06]  /*3170*/  BRA.U UP0, `(.L_x_61) ;  /* 0x0000000100187547 */ /* 0x000fec000b800000 */
.L_x_62:
[----:B------:R-:W-:Y:S05]  /*3180*/  NANOSLEEP 0x64 ;  /* 0x000000640000795d */ /* 0x000fea0003800000 */
[----:B------:R-:W-:-:S05]  /*3190*/  UMOV UR5, 0x10 ;  /* 0x0000001000057882 */ /* 0x000fca0000000000 */
[----:B------:R-:W-:Y:S04]  /*31a0*/  DEPBAR.LE SB1, 0x36 ;  /* 0x00009d800000791a */ /* 0x000fe80000000000 */
[----:B------:R-:W1:Y:S02]  /*31b0*/  UTCATOMSWS.FIND_AND_SET.ALIGN UP0, UR5, UR5 ;  /* 0x00000005000575e3 */ /* 0x000e640008000800 */
[----:B-1----:R-:W-:Y:S01]  /*31c0*/  MOV R3, UR5 ;  /* 0x0000000500037c02 */ /* 0x002fe20008000f00 */
[----:B------:R-:W-:Y:S05]  /*31d0*/  BRA.U !UP0, `(.L_x_62) ;  /* 0xfffffffd08e87547 */ /* 0x000fea000b83ffff */
.L_x_61:
[-C--:B------:R-:W-:Y:S02]  /*31e0*/  SHF.L.U32 R2, R2, R3.reuse, RZ ;  /* 0x0000000302027219 */ /* 0x080fe400000006ff */
[----:B------:R-:W-:Y:S01]  /*31f0*/  SHF.L.U32 R0, R0, R3, RZ ;  /* 0x0000000300007219 */ /* 0x000fe200000006ff */
[----:B------:R-:W-:Y:S02]  /*3200*/  IMAD.SHL.U32 R3, R3, 0x20, RZ ;  /* 0x0000002003037824 */ /* 0x000fe400078e00ff */
[----:B------:R1:W-:Y:S04]  /*3210*/  ATOMS.OR RZ, [UR4+0x14], R2 ;  /* 0x00001402ffff798c */ /* 0x0003e8000b000004 */
[----:B------:R1:W-:Y:S04]  /*3220*/  ATOMS.OR RZ, [UR4+0x18], R0 ;  /* 0x00001800ffff798c */ /* 0x0003e8000b000004 */
[----:B------:R1:W-:Y:S01]  /*3230*/  STS [UR37+0x1a0], R3 ;  /* 0x0001a003ff007988 */ /* 0x0003e20008000825 */
[----:B------:R-:W-:Y:S05]  /*3240*/  BRA `(.L_x_60) ;  /* 0x0000000000107947 */ /* 0x000fea0003800000 */
.L_x_59:
[----:B------:R-:W-:Y:S02]  /*3250*/  MOV R0, 0xffffffff ;  /* 0xffffffff00007802 */ /* 0x000fe40000000f00 */
[----:B------:R-:W-:-:S03]  /*3260*/  MOV R2, 0x3290 ;  /* 0x0000329000027802 */ /* 0x000fc60000000f00 */
[----:B------:R1:W-:Y:S04]  /*3270*/  STS [UR37+0x1a0], R0 ;  /* 0x0001a000ff007988 */ /* 0x0003e80008000825 */
[----:B-1-3-5:R-:W-:Y:S05]  /*3280*/  CALL.REL.NOINC `($__internal_1_$__cuda_sm10x_tcgen05_guardrail_trap_phase_invalid_during_alloc) ;  /* 0x0000004000487944 */ /* 0x02afea0003c00000 */
.L_x_60:
[----:B------:R-:W-:Y:S05]  /*3290*/  WARPSYNC.ALL ;  /* 0x0000000000007948 */ /* 0x000fea0003800000 */
[----:B------:R-:W2:Y:S01]  /*32a0*/  S2UR UR5, SR_CgaCtaId ;  /* 0x00000000000579c3 */ /* 0x000ea20000008800 */
[----:B------:R-:W-:Y:S01]  /*32b0*/  UMOV UR4, 0x400 ;  /* 0x0000040000047882 */ /* 0x000fe20000000000 */
[----:B------:R-:W-:-:S06]  /*32c0*/  NOP ;  /* 0x0000000000007918 */ /* 0x000fcc0000000000 */
[----:B------:R-:W-:Y:S06]  /*32d0*/  BAR.ARV 0x6, 0xa0 ;  /* 0x0182800000007b1d */ /* 0x000fec0000002000 */
[----:B------:R-:W4:Y:S01]  /*32e0*/  LDCU UR7, c[0x0][0x38c] ;  /* 0x00007180ff0777ac */ /* 0x000f220008000800 */
[----:B------:R-:W-:Y:S01]  /*32f0*/  IMAD.MOV.U32 R11, RZ, RZ, 0x1 ;  /* 0x00000001ff0b7424 */ /* 0x000fe200078e00ff */
[----:B------:R-:W-:Y:S01]  /*3300*/  CS2R R8, SRZ ;  /* 0x0000000000087805 */ /* 0x000fe2000001ff00 */
[----:B------:R-:W-:Y:S01]  /*3310*/  IMAD.MOV.U32 R10, RZ, RZ, RZ ;  /* 0x000000ffff0a7224 */ /* 0x000fe200078e00ff */
[----:B------:R-:W3:Y:S01]  /*3320*/  LDCU UR6, c[0x0][0x38c] ;  /* 0x00007180ff0677ac */ /* 0x000ee20008000800 */
[----:B------:R-:W-:Y:S01]  /*3330*/  UMOV UR13, URZ ;  /* 0x000000ff000d7c82 */ /* 0x000fe20008000000 */
[----:B------:R-:W-:Y:S01]  /*3340*/  UMOV UR12, URZ ;  /* 0x000000ff000c7c82 */ /* 0x000fe20008000000 */
[----:B--2---:R-:W-:Y:S01]  /*3350*/  ULEA UR5, UR5, UR4, 0x18 ;  /* 0x0000000405057291 */ /* 0x004fe2000f8ec0ff */
[----:B------:R-:W-:Y:S01]  /*3360*/  UMOV UR24, 0x0 ;  /* 0x0000000000187882 */ /* 0x000fe20000000000 */
[----:B------:R-:W-:-:S02]  /*3370*/  UMOV UR25, 0x4118010 ;  /* 0x0411801000197882 */ /* 0x000fc40000000000 */
[----:B------:R-:W-:Y:S02]  /*3380*/  UIADD3 UR15, UPT, UPT, UR5, 0x2400, URZ ;  /* 0x00002400050f7890 */ /* 0x000fe4000fffe0ff */
[----:B------:R-:W-:Y:S02]  /*3390*/  UIADD3 UR14, UPT, UPT, UR5, 0x1c400, URZ ;  /* 0x0001c400050e7890 */ /* 0x000fe4000fffe0ff */
[----:B----4-:R-:W-:Y:S01]  /*33a0*/  UIADD3 UR7, UPT, UPT, UR7, 0x7f, URZ ;  /* 0x0000007f07077890 */ /* 0x010fe2000fffe0ff */
[----:B-1----:R-:W1:Y:S01]  /*33b0*/  LDS R0, [UR5+0x1a0] ;  /* 0x0001a005ff007984 */ /* 0x002e620008000800 */
[----:B------:R-:W-:Y:S02]  /*33c0*/  USHF.R.U32.HI UR15, URZ, 0x4, UR15 ;  /* 0x00000004ff0f7899 */ /* 0x000fe4000801160f */
[----:B------:R-:W-:Y:S02]  /*33d0*/  USHF.R.S32.HI UR4, URZ, 0x1f, UR7 ;  /* 0x0000001fff047899 */ /* 0x000fe40008011407 */
[----:B------:R-:W-:-:S02]  /*33e0*/  USHF.R.U32.HI UR14, URZ, 0x4, UR14 ;  /* 0x00000004ff0e7899 */ /* 0x000fc4000801160e */
[----:B------:R-:W-:Y:S01]  /*33f0*/  ULEA.HI UR4, UR4, UR7, URZ, 0x7 ;  /* 0x0000000704047291 */ /* 0x000fe2000f8f38ff */
[----:B------:R-:W-:Y:S01]  /*3400*/  UMOV UR22, 0x0 ;  /* 0x0000000000167882 */ /* 0x000fe20000000000 */
[----:B------:R-:W-:Y:S02]  /*3410*/  UMOV UR23, 0x4118010 ;  /* 0x0411801000177882 */ /* 0x000fe40000000000 */
[----:B------:R-:W-:Y:S02]  /*3420*/  USHF.R.S32.HI UR4, URZ, 0x7, UR4 ;  /* 0x00000007ff047899 */ /* 0x000fe40008011404 */
[----:B------:R-:W-:Y:S02]  /*3430*/  ULOP3.LUT UR15, UR15, 0x3fff, URZ, 0xc0, !UPT ;  /* 0x00003fff0f0f7892 */ /* 0x000fe4000f8ec0ff */
[----:B------:R-:W-:Y:S02]  /*3440*/  UISETP.LT.AND UP0, UPT, UR4, 0x1, UPT ;  /* 0x000000010400788c */ /* 0x000fe4000bf01270 */
[----:B------:R-:W-:-:S02]  /*3450*/  ULOP3.LUT UR14, UR14, 0x3fff, URZ, 0xc0, !UPT ;  /* 0x00003fff0e0e7892 */ /* 0x000fc4000f8ec0ff */
[----:B------:R-:W-:Y:S02]  /*3460*/  USEL UR9, UR4, 0x1, !UP0 ;  /* 0x0000000104097887 */ /* 0x000fe4000c000000 */
[----:B---3--:R-:W-:Y:S02]  /*3470*/  UISETP.GE.AND UP3, UPT, UR6, 0x1, UPT ;  /* 0x000000010600788c */ /* 0x008fe4000bf66270 */
[----:B------:R-:W-:Y:S01]  /*3480*/  UIADD3 UR9, UPT, UPT, -UR9, URZ, URZ ;  /* 0x000000ff09097290 */ /* 0x000fe2000fffe1ff */
[----:B------:R-:W-:Y:S01]  /*3490*/  UMOV UR20, 0x0 ;  /* 0x0000000000147882 */ /* 0x000fe20000000000 */
[----:B------:R-:W-:Y:S01]  /*34a0*/  UMOV UR21, 0x4118010 ;  /* 0x0411801000157882 */ /* 0x000fe20000000000 */
[----:B------:R-:W-:Y:S01]  /*34b0*/  UMOV UR18, 0x0 ;  /* 0x0000000000127882 */ /* 0x000fe20000000000 */
[----:B------:R-:W-:Y:S01]  /*34c0*/  UMOV UR19, 0x4118010 ;  /* 0x0411801000137882 */ /* 0x000fe20000000000 */
[----:B-1----:R-:W-:-:S15]  /*34d0*/  R2UR UR16, R0 ;  /* 0x00000000001072ca */ /* 0x002fde00000e0000 */
.L_x_69:
[----:B------:R-:W-:Y:S02]  /*34e0*/  LEA R0, R10, UR5, 0x3 ;  /* 0x000000050a007c11 */ /* 0x000fe4000f8e18ff */
[----:B------:R-:W-:Y:S02]  /*34f0*/  SHF.L.U32 R5, R9, 0x1f, RZ ;  /* 0x0000001f09057819 */ /* 0x000fe400000006ff */
[----:B------:R-:W-:Y:S01]  /*3500*/  PLOP3.LUT P0, PT, PT, PT, UP3, 0x80, 0x8 ;  /* 0x000000000008781c */ /* 0x000fe20003f0f038 */
[----:B------:R-:W-:Y:S01]  /*3510*/  VIADD R3, R0, 0x100 ;  /* 0x0000010000037836 */ /* 0x000fe20000000000 */
[----:B-1----:R-:W1:Y:S02]  /*3520*/  SYNCS.PHASECHK.TRANS64.TRYWAIT P1, [R0+URZ+0xf0], R5 ;  /* 0x0000f005000075a7 */ /* 0x002e6400080211ff */
[----:B-1-3--:R-:W-:Y:S09]  /*3530*/  @!P1 BRA `(.L_x_63) ;  /* 0x0000003800689947 */ /* 0x00aff20003800000 */
.L_x_138:
[----:B------:R-:W-:Y:S01]  /*3540*/  LEA R4, R10, UR5, 0x4 ;  /* 0x000000050a047c11 */ /* 0x000fe2000f8e20ff */
[----:B------:R-:W-:Y:S01]  /*3550*/  @UP3 ULEA UR6, UR12, UR5, 0x3 ;  /* 0x000000050c063291 */ /* 0x000fe2000f8e18ff */
[----:B------:R-:W-:Y:S01]  /*3560*/  PLOP3.LUT P2, PT, PT, PT, PT, 0x80, 0x8 ;  /* 0x000000000008781c */ /* 0x000fe20003f4f070 */
[----:B------:R-:W-:Y:S01]  /*3570*/  ULEA UR7, UR13, UR5, 0x3 ;  /* 0x000000050d077291 */ /* 0x000fe2000f8e18ff */
[----:B------:R-:W-:Y:S02]  /*3580*/  PRMT R3, RZ, 0x654, R3 ;  /* 0x00000654ff037816 */ /* 0x000fe40000000003 */
[----:B-1----:R-:W1:Y:S01]  /*3590*/  LDS.128 R4, [R4+0x180] ;  /* 0x0001800004047984 */ /* 0x002e620000000c00 */
[----:B------:R-:W-:Y:S02]  /*35a0*/  @P0 SHF.L.U32 R2, R8, 0x1f, RZ ;  /* 0x0000001f08020819 */ /* 0x000fe400000006ff */
[----:B------:R-:W-:Y:S01]  /*35b0*/  SHF.L.U32 R0, R11, 0x1f, RZ ;  /* 0x0000001f0b007819 */ /* 0x000fe200000006ff */
[----:B------:R-:W-:Y:S01]  /*35c0*/  @!PT LDS RZ, [RZ] ;  /* 0x00000000fffff984 */ /* 0x000fe20000000800 */
[----:B------:R-:W-:Y:S01]  /*35d0*/  @!PT LDS RZ, [RZ] ;  /* 0x00000000fffff984 */ /* 0x000fe20000000800 */
[----:B------:R-:W-:Y:S01]  /*35e0*/  @!PT LDS RZ, [RZ] ;  /* 0x00000000fffff984 */ /* 0x000fe20000000800 */
[----:B------:R-:W-:Y:S01]  /*35f0*/  @!PT LDS RZ, [RZ] ;  /* 0x00000000fffff984 */ /* 0x000fe20000000800 */
[----:B------:R2:W-:Y:S06]  /*3600*/  MEMBAR.ALL.CTA ;  /* 0x0000000000007992 */ /* 0x0005ec0000008000 */
[----:B--2---:R-:W2:Y:S02]  /*3610*/  FENCE.VIEW.ASYNC.S ;  /* 0x00000000000073c6 */ /* 0x004ea40000000000 */
[----:B--2---:R2:W-:Y:S01]  /*3620*/  SYNCS.ARRIVE.TRANS64.RED.A1T0 RZ, [R3+URZ], RZ ;  /* 0x000000ff03ff79a7 */ /* 0x0045e200081004ff */
[----:B------:R2:W3:Y:S01]  /*3630*/  @P0 SYNCS.PHASECHK.TRANS64.TRYWAIT P2, [UR6], R2 ;  /* 0x00000002ff0005a7 */ /* 0x0004e20008041106 */
[----:B------:R-:W-:Y:S01]  /*3640*/  ULEA.HI UR6, UR13, UR13, URZ, 0x1 ;  /* 0x0000000d0d067291 */ /* 0x000fe2000f8f08ff */
[----:B-1----:R-:W-:-:S03]  /*3650*/  LOP3.LUT P1, RZ, R6, 0x1, RZ, 0xc0, !PT ;  /* 0x0000000106ff7812 */ /* 0x002fc6000782c0ff */
[----:B------:R-:W-:Y:S02]  /*3660*/  USHF.L.U32 UR8, UR6, 0x5, URZ ;  /* 0x0000000506087899 */ /* 0x000fe400080006ff */
[----:B------:R-:W-:Y:S02]  /*3670*/  ULOP3.LUT UR6, UR6, 0xffe, URZ, 0xc0, !UPT ;  /* 0x00000ffe06067892 */ /* 0x000fe4000f8ec0ff */
[----:B------:R-:W-:Y:S02]  /*3680*/  ULOP3.LUT UR8, UR8, 0xffffffc0, URZ, 0xc0, !UPT ;  /* 0xffffffc008087892 */ /* 0x000fe4000f8ec0ff */
[----:B------:R-:W-:Y:S02]  /*3690*/  UIADD3 UR6, UPT, UPT, -UR6, UR13, URZ ;  /* 0x0000000d06067290 */ /* 0x000fe4000fffe1ff */
[----:B------:R-:W-:Y:S01]  /*36a0*/  UIADD3 UR8, UPT, UPT, UR16, UR8, URZ ;  /* 0x0000000810087290 */ /* 0x000fe2000fffe0ff */
[----:B------:R-:W1:Y:S03]  /*36b0*/  SYNCS.PHASECHK.TRANS64.TRYWAIT P0, [UR7+0x130], R0 ;  /* 0x00013000ff0075a7 */ /* 0x000e660008001107 */
[----:B------:R-:W-:Y:S01]  /*36c0*/  ULEA UR8, UR6, UR8, 0x14 ;  /* 0x0000000806087291 */ /* 0x000fe2000f8ea0ff */
[----:B-123--:R-:W-:Y:S11]  /*36d0*/  @!P0 BRA `(.L_x_64) ;  /* 0x0000003800148947 */ /* 0x00eff60003800000 */
.L_x_140:
[----:B------:R-:W-:Y:S01]  /*36e0*/  IADD3 R10, PT, PT, R10, 0x1, RZ ;  /* 0x000000010a0a7810 */ /* 0x000fe20007ffe0ff */
[----:B------:R-:W-:Y:S06]  /*36f0*/  BRA.U !UP3, `(.L_x_65) ;  /* 0x000000010bc07547 */ /* 0x000fec000b800000 */
[----:B------:R-:W-:Y:S01]  /*3700*/  UPLOP3.LUT UP4, UPT, UPT, UPT, UPT, 0x40, 0x4 ;  /* 0x000000000004789c */ /* 0x000fe20003f8e870 */
[----:B------:R-:W-:Y:S01]  /*3710*/  UMOV UR11, UR9 ;  /* 0x00000009000b7c82 */ /* 0x000fe20008000000 */
[----:B------:R-:W-:Y:S01]  /*3720*/  UMOV UR10, UR4 ;  /* 0x00000004000a7c82 */ /* 0x000fe20008000000 */
[----:B------:R-:W-:-:S08]  /*3730*/  UMOV UR17, UR12 ;  /* 0x0000000c00117c82 */ /* 0x000fd00008000000 */
.L_x_68:
[----:B------:R-:W-:Y:S02]  /*3740*/  UIADD3 UR11, UPT, UPT, UR11, 0x1, URZ ;  /* 0x000000010b0b7890 */ /* 0x000fe4000fffe0ff */
[----:B--2---:R-:W-:Y:S02]  /*3750*/  ULEA UR6, UR17, UR5, 0x3 ;  /* 0x0000000511067291 */ /* 0x004fe4000f8e18ff */
[----:B------:R-:W-:Y:S01]  /*3760*/  UISETP.NE.AND UP0, UPT, UR11, URZ, UPT ;  /* 0x000000ff0b00728c */ /* 0x000fe2000bf05270 */
[----:B---3--:R-:W-:Y:S10]  /*3770*/  @P2 BRA `(.L_x_66) ;  /* 0x00000000000c2947 */ /* 0x008ff40003800000 */
[----:B-1----:R-:W-:Y:S04]  /*3780*/  SHF.L.U32 R3, R8, 0x1f, RZ ;  /* 0x0000001f08037819 */ /* 0x002fe800000006ff */
[----:B------:R-:W1:Y:S02]  /*3790*/  SYNCS.PHASECHK.TRANS64.TRYWAIT P0, [UR6], R3 ;  /* 0x00000003ff0075a7 */ /* 0x000e640008001106 */
[----:B-1----:R-:W-:Y:S05]  /*37a0*/  @!P0 BRA `(.L_x_67) ;  /* 0x0000003400f88947 */ /* 0x002fea0003800000 */
.L_x_66:
[----:B------:R-:W-:Y:S01]  /*37b0*/  UISETP.NE.AND UP1, UPT, UR10, 0x1, UPT ;  /* 0x000000010a00788c */ /* 0x000fe2000bf25270 */
[----:B------:R-:W-:Y:S01]  /*37c0*/  PLOP3.LUT P2, PT, PT, PT, PT, 0x80, 0x8 ;  /* 0x000000000008781c */ /* 0x000fe20003f4f070 */
[----:B------:R-:W-:Y:S02]  /*37d0*/  UIADD3 UR12, UPT, UPT, UR17, 0x1, URZ ;  /* 0x00000001110c7890 */ /* 0x000fe4000fffe0ff */
[----:B------:R-:W-:Y:S02]  /*37e0*/  ULEA UR28, UR17, UR15, 0x9 ;  /* 0x0000000f111c7291 */ /* 0x000fe4000f8e48ff */
[----:B------:R-:W-:Y:S01]  /*37f0*/  UISETP.NE.AND UP2, UPT, UR12, 0xd, UPT ;  /* 0x0000000d0c00788c */ /* 0x000fe2000bf45270 */
[----:B------:R-:W-:Y:S01]  /*3800*/  PLOP3.LUT P0, PT, PT, PT, UP1, 0x80, 0x8 ;  /* 0x000000000008781c */ /* 0x000fe20003f0f018 */
[----:B------:R-:W-:Y:S02]  /*3810*/  UIADD3 UR40, UPT, UPT, UR28, 0x80, URZ ;  /* 0x000000801c287890 */ /* 0x000fe4000fffe0ff */
[----:B------:R-:W-:Y:S02]  /*3820*/  USEL UR27, URZ, 0x1, UP2 ;  /* 0x00000001ff1b7887 */ /* 0x000fe40009000000 */
[----:B------:R-:W-:Y:S02]  /*3830*/  USEL UR12, UR12, URZ, UP2 ;  /* 0x000000ff0c0c7287 */ /* 0x000fe40009000000 */
[----:B------:R-:W-:Y:S02]  /*3840*/  UIADD3 UR36, UPT, UPT, UR28, 0x100, URZ ;  /* 0x000001001c247890 */ /* 0x000fe4000fffe0ff */
[----:B------:R-:W-:Y:S01]  /*3850*/  @UP1 ULEA UR26, UR12, UR5, 0x3 ;  /* 0x000000050c1a1291 */ /* 0x000fe2000f8e18ff */
[----:B------:R-:W-:Y:S01]  /*3860*/  LOP3.LUT R8, R8, UR27, RZ, 0x3c, !PT ;  /* 0x0000001b08087c12 */ /* 0x000fe2000f8e3cff */
[----:B------:R-:W-:Y:S02]  /*3870*/  UIADD3 UR32, UPT, UPT, UR28, 0x180, URZ ;  /* 0x000001801c207890 */ /* 0x000fe4000fffe0ff */
[----:B------:R-:W-:Y:S01]  /*3880*/  UIADD3 UR6, UPT, UPT, UR6, 0x68, URZ ;  /* 0x0000006806067890 */ /* 0x000fe2000fffe0ff */
[----:B-1----:R-:W-:Y:S01]  /*3890*/  @P0 SHF.L.U32 R0, R8, 0x1f, RZ ;  /* 0x0000001f08000819 */ /* 0x002fe200000006ff */
[----:B------:R-:W-:Y:S01]  /*38a0*/  UIADD3 UR10, UPT, UPT, UR10, -0x1, URZ ;  /* 0xffffffff0a0a7890 */ /* 0x000fe2000fffe0ff */
[----:B------:R-:W-:Y:S02]  /*38b0*/  UMOV UR29, 0x80004020 ;  /* 0x80004020001d7882 */ /* 0x000fe40000000000 */
[----:B------:R2:W3:Y:S01]  /*38c0*/  @P0 SYNCS.PHASECHK.TRANS64.TRYWAIT P2, [UR26], R0 ;  /* 0x00000000ff0005a7 */ /* 0x0004e2000804111a */
[----:B------:R-:W-:Y:S01]  /*38d0*/  ULEA UR26, UR17, UR14, 0x9 ;  /* 0x0000000e111a7291 */ /* 0x000fe2000f8e48ff */
[----:B------:R-:W-:Y:S01]  /*38e0*/  UMOV UR27, 0x80004020 ;  /* 0x80004020001b7882 */ /* 0x000fe20000000000 */
[----:B------:R-:W-:Y:S02]  /*38f0*/  UMOV UR41, 0x80004020 ;  /* 0x8000402000297882 */ /* 0x000fe40000000000 */
[----:B------:R-:W-:Y:S02]  /*3900*/  UIADD3 UR38, UPT, UPT, UR26, 0x80, URZ ;  /* 0x000000801a267890 */ /* 0x000fe4000fffe0ff */
[----:B------:R-:W-:Y:S02]  /*3910*/  UIADD3 UR34, UPT, UPT, UR26, 0x100, URZ ;  /* 0x000001001a227890 */ /* 0x000fe4000fffe0ff */
[----:B------:R-:W-:Y:S01]  /*3920*/  UIADD3 UR30, UPT, UPT, UR26, 0x180, URZ ;  /* 0x000001801a1e7890 */ /* 0x000fe2000fffe0ff */
[----:B------:R2:W-:Y:S01]  /*3930*/  UTCQMMA gdesc[UR28], gdesc[UR26], tmem[UR8], tmem[UR24], idesc[UR25], UP4 ;  /* 0x00ff181a1c0075ea */ /* 0x0005e2000a000308 */
[----:B------:R-:W-:Y:S01]  /*3940*/  UPLOP3.LUT UP4, UPT, UPT, UPT, UPT, 0x80, 0x8 ;  /* 0x000000000008789c */ /* 0x000fe20003f8f070 */
[----:B------:R-:W-:Y:S01]  /*3950*/  UMOV UR39, 0x80004020 ;  /* 0x8000402000277882 */ /* 0x000fe20000000000 */
[----:B------:R-:W-:Y:S01]  /*3960*/  UMOV UR37, 0x80004020 ;  /* 0x8000402000257882 */ /* 0x000fe20000000000 */
[----:B------:R2:W-:Y:S01]  /*3970*/  UTCQMMA gdesc[UR40], gdesc[UR38], tmem[UR8], tmem[UR22], idesc[UR23], UPT ;  /* 0x00ff1626280075ea */ /* 0x0005e2000b800308 */
[----:B------:R-:W-:Y:S01]  /*3980*/  UMOV UR35, 0x80004020 ;  /* 0x8000402000237882 */ /* 0x000fe20000000000 */
[----:B------:R-:W-:Y:S01]  /*3990*/  UMOV UR33, 0x80004020 ;  /* 0x8000402000217882 */ /* 0x000fe20000000000 */
[----:B------:R-:W-:Y:S01]  /*39a0*/  UMOV UR31, 0x80004020 ;  /* 0x80004020001f7882 */ /* 0x000fe20000000000 */
[----:B------:R2:W-:Y:S01]  /*39b0*/  UTCQMMA gdesc[UR36], gdesc[UR34], tmem[UR8], tmem[UR20], idesc[UR21], UPT ;  /* 0x00ff1422240075ea */ /* 0x0005e2000b800308 */
[----:B------:R2:W-:Y:S01]  /*39c0*/  UTCQMMA gdesc[UR32], gdesc[UR30], tmem[UR8], tmem[UR18], idesc[UR19], UPT ;  /* 0x00ff121e200075ea */ /* 0x0005e2000b800308 */
[----:B------:R2:W-:Y:S01]  /*39d0*/  UTCBAR [UR6], URZ ;  /* 0x000000ff060073e9 */ /* 0x0005e200080000ff */
[----:B------:R-:W-:Y:S01]  /*39e0*/  UMOV UR17, UR12 ;  /* 0x0000000c00117c82 */ /* 0x000fe20008000000 */
[----:B------:R-:W-:Y:S05]  /*39f0*/  BRA.U UP0, `(.L_x_68) ;  /* 0xfffffffd00507547 */ /* 0x000fea000b83ffff */
.L_x_65:
[----:B------:R-:W-:Y:S01]  /*3a00*/  UIADD3 UR13, UPT, UPT, UR13, 0x1, URZ ;  /* 0x000000010d0d7890 */ /* 0x000fe2000fffe0ff */
[C---:B------:R-:W-:Y:S01]  /*3a10*/  ISETP.NE.AND P0, PT, R10.reuse, 0x2, PT ;  /* 0x000000020a00780c */ /* 0x040fe20003f05270 */
[----:B------:R-:W-:Y:S02]  /*3a20*/  UIADD3 UR7, UPT, UPT, UR7, 0x110, URZ ;  /* 0x0000011007077890 */ /* 0x000fe4000fffe0ff */
[----:B------:R-:W-:Y:S01]  /*3a30*/  UISETP.NE.AND UP0, UPT, UR13, 0x4, UPT ;  /* 0x000000040d00788c */ /* 0x000fe2000bf05270 */
[----:B-12---:R-:W-:Y:S02]  /*3a40*/  SEL R0, RZ, 0x1, P0 ;  /* 0x00000001ff007807 */ /* 0x006fe40000000000 */
[----:B------:R-:W-:Y:S01]  /*3a50*/  SEL R10, R10, RZ, P0 ;  /* 0x000000ff0a0a7207 */ /* 0x000fe20000000000 */
[----:B------:R-:W-:Y:S01]  /*3a60*/  USEL UR6, URZ, 0x1, UP0 ;  /* 0x00000001ff067887 */ /* 0x000fe20008000000 */
[----:B------:R-:W-:Y:S01]  /*3a70*/  LOP3.LUT R9, R9, R0, RZ, 0x3c, !PT ;  /* 0x0000000009097212 */ /* 0x000fe200078e3cff */
[----:B------:R-:W-:Y:S01]  /*3a80*/  USEL UR13, UR13, URZ, UP0 ;  /* 0x000000ff0d0d7287 */ /* 0x000fe20008000000 */
[----:B------:R1:W-:Y:S03]  /*3a90*/  UTCBAR [UR7], URZ ;  /* 0x000000ff070073e9 */ /* 0x0003e600080000ff */
[----:B------:R-:W-:Y:S01]  /*3aa0*/  LOP3.LUT R11, R11, UR6, RZ, 0x3c, !PT ;  /* 0x000000060b0b7c12 */ /* 0x000fe2000f8e3cff */
[----:B------:R-:W-:Y:S07]  /*3ab0*/  @P1 BRA `(.L_x_69) ;  /* 0xfffffff800881947 */ /* 0x000fee000383ffff */
[----:B------:R-:W2:Y:S01]  /*3ac0*/  S2UR UR4, SR_CgaCtaId ;  /* 0x00000000000479c3 */ /* 0x000ea20000008800 */
[----:B------:R-:W-:Y:S01]  /*3ad0*/  ELECT P0, URZ, PT ;  /* 0x0000000000ff782f */ /* 0x000fe20003800000 */
[----:B------:R-:W-:Y:S01]  /*3ae0*/  IMAD.MOV.U32 R0, RZ, RZ, 0x1 ;  /* 0x00000001ff007424 */ /* 0x000fe200078e00ff */
[----:B------:R-:W-:Y:S01]  /*3af0*/  UIADD3 UR5, UPT, UPT, UR5, 0x130, URZ ;  /* 0x0000013005057890 */ /* 0x000fe2000fffe0ff */
[----:B------:R-:W-:Y:S01]  /*3b00*/  SHF.L.U32 R3, R11, 0x1f, RZ ;  /* 0x0000001f0b037819 */ /* 0x000fe200000006ff */
[----:B------:R-:W-:-:S03]  /*3b10*/  UMOV UR6, 0x40 ;  /* 0x0000004000067882 */ /* 0x000fc60000000000 */
[----:B------:R-:W-:Y:S01]  /*3b20*/  UVIRTCOUNT.DEALLOC.SMPOOL 0x80 ;  /* 0x000000800000784c */ /* 0x000fe20000000000 */
[----:B--2---:R-:W-:Y:S02]  /*3b30*/  ULEA UR4, UR4, UR6, 0x18 ;  /* 0x0000000604047291 */ /* 0x004fe4000f8ec0ff */
[----:B------:R-:W-:-:S07]  /*3b40*/  ULEA UR6, UR13, UR5, 0x3 ;  /* 0x000000050d067291 */ /* 0x000fce000f8e18ff */
[----:B------:R2:W-:Y:S02]  /*3b50*/  @P0 STS.U8 [UR4+0x1c], R0 ;  /* 0x00001c00ff000988 */ /* 0x0005e40008000004 */
[----:B------:R-:W4:Y:S02]  /*3b60*/  SYNCS.PHASECHK.TRANS64.TRYWAIT P0, [UR6], R3 ;  /* 0x00000003ff0075a7 */ /* 0x000f240008001106 */
[----:B--2-4-:R-:W-:Y:S05]  /*3b70*/  @!P0 BRA `(.L_x_70) ;  /* 0x00000034001c8947 */ /* 0x014fea0003800000 */
.L_x_143:
[----:B-1----:R-:W-:-:S04]  /*3b80*/  UIADD3 UR7, UPT, UPT, UR13, 0x1, URZ ;  /* 0x000000010d077890 */ /* 0x002fc8000fffe0ff */
[----:B------:R-:W-:-:S04]  /*3b90*/  UISETP.NE.AND UP0, UPT, UR7, 0x4, UPT ;  /* 0x000000040700788c */ /* 0x000fc8000bf05270 */
[----:B------:R-:W-:Y:S02]  /*3ba0*/  USEL UR8, URZ, 0x1, UP0 ;  /* 0x00000001ff087887 */ /* 0x000fe40008000000 */
[----:B------:R-:W-:-:S04]  /*3bb0*/  USEL UR7, UR7, URZ, UP0 ;  /* 0x000000ff07077287 */ /* 0x000fc80008000000 */
[----:B------:R-:W-:Y:S01]  /*3bc0*/  ULEA UR6, UR7, UR5, 0x3 ;  /* 0x0000000507067291 */ /* 0x000fe2000f8e18ff */
[----:B------:R-:W-:-:S04]  /*3bd0*/  LOP3.LUT R2, R11, UR8, RZ, 0x3c, !PT ;  /* 0x000000080b027c12 */ /* 0x000fc8000f8e3cff */
[----:B--2---:R-:W-:-:S04]  /*3be0*/  SHF.L.U32 R3, R2, 0x1f, RZ ;  /* 0x0000001f02037819 */ /* 0x004fc800000006ff */
[----:B------:R-:W1:Y:S02]  /*3bf0*/  SYNCS.PHASECHK.TRANS64.TRYWAIT P0, [UR6], R3 ;  /* 0x00000003ff0075a7 */ /* 0x000e640008001106 */
[----:B-1----:R-:W-:Y:S05]  /*3c00*/  @!P0 BRA `(.L_x_71) ;  /* 0x0000003400108947 */ /* 0x002fea0003800000 */
.L_x_145:
        /* <DEDUP_REMOVED lines=9> */
.L_x_147:
[----:B------:R-:W-:-:S04]  /*3ca0*/  UIADD3 UR7, UPT, UPT, UR7, 0x1, URZ ;  /* 0x0000000107077890 */ /* 0x000fc8000fffe0ff */
[----:B------:R-:W-:-:S04]  /*3cb0*/  UISETP.NE.AND UP0, UPT, UR7, 0x4, UPT ;  /* 0x000000040700788c */ /* 0x000fc8000bf05270 */
[----:B------:R-:W-:Y:S02]  /*3cc0*/  USEL UR6, URZ, 0x1, UP0 ;  /* 0x00000001ff067887 */ /* 0x000fe40008000000 */
[----:B------:R-:W-:-:S04]  /*3cd0*/  USEL UR7, UR7, URZ, UP0 ;  /* 0x000000ff07077287 */ /* 0x000fc80008000000 */
[----:B------:R-:W-:Y:S01]  /*3ce0*/  ULEA UR7, UR7, UR5, 0x3 ;  /* 0x0000000507077291 */ /* 0x000fe2000f8e18ff */
[----:B-1----:R-:W-:-:S04]  /*3cf0*/  LOP3.LUT R3, R2, UR6, RZ, 0x3c, !PT ;  /* 0x0000000602037c12 */ /* 0x002fc8000f8e3cff */
[----:B------:R-:W-:-:S04]  /*3d00*/  SHF.L.U32 R3, R3, 0x1f, RZ ;  /* 0x0000001f03037819 */ /* 0x000fc800000006ff */
[----:B------:R-:W1:Y:S02]  /*3d10*/  SYNCS.PHASECHK.TRANS64.TRYWAIT P0, [UR7], R3 ;  /* 0x00000003ff0075a7 */ /* 0x000e640008001107 */
[----:B-1----:R-:W-:Y:S05]  /*3d20*/  @!P0 BRA `(.L_x_73) ;  /* 0x0000003000f88947 */ /* 0x002fea0003800000 */
.L_x_149:
[----:B------:R-:W-:Y:S01]  /*3d30*/  NOP ;  /* 0x0000000000007918 */ /* 0x000fe20000000000 */
[----:B-1----:R-:W1:Y:S01]  /*3d40*/  LDS R0, [UR4+0x14] ;  /* 0x00001404ff007984 */ /* 0x002e620008000800 */
[----:B------:R-:W-:Y:S01]  /*3d50*/  ULOP3.LUT UR6, UR16, 0xffff, URZ, 0xc0, !UPT ;  /* 0x0000ffff10067892 */ /* 0x000fe2000f8ec0ff */
[----:B------:R-:W-:Y:S01]  /*3d60*/  UMOV UR8, 0xffff ;  /* 0x0000ffff00087882 */ /* 0x000fe20000000000 */
[----:B------:R-:W-:Y:S02]  /*3d70*/  UMOV UR5, 0x1 ;  /* 0x0000000100057882 */ /* 0x000fe40000000000 */
[----:B------:R-:W-:-:S04]  /*3d80*/  USHF.R.U32.HI UR6, URZ, 0x5, UR6 ;  /* 0x00000005ff067899 */ /* 0x000fc80008011606 */
[----:B------:R-:W-:Y:S02]  /*3d90*/  USHF.L.U32 UR8, UR8, UR6, URZ ;  /* 0x0000000608087299 */ /* 0x000fe400080006ff */
[----:B------:R-:W-:-:S04]  /*3da0*/  USHF.L.U32 UR5, UR5, UR6, URZ ;  /* 0x0000000605057299 */ /* 0x000fc800080006ff */
[----:B-1----:R-:W-:-:S04]  /*3db0*/  LOP3.LUT R0, R0, UR8, RZ, 0xc0, !PT ;  /* 0x0000000800007c12 */ /* 0x002fc8000f8ec0ff */
[----:B------:R-:W-:-:S13]  /*3dc0*/  ISETP.NE.AND P0, PT, R0, UR8, PT ;  /* 0x0000000800007c0c */ /* 0x000fda000bf05270 */
[----:B------:R-:W-:Y:S05]  /*3dd0*/  @P0 BRA `(.L_x_74) ;  /* 0x0000000000580947 */ /* 0x000fea0003800000 */
[----:B------:R-:W1:Y:S02]  /*3de0*/  LDS R0, [UR4+0x18] ;  /* 0x00001804ff007984 */ /* 0x000e640008000800 */
[----:B-1----:R-:W-:-:S04]  /*3df0*/  LOP3.LUT R0, R0, UR5, RZ, 0xc0, !PT ;  /* 0x0000000500007c12 */ /* 0x002fc8000f8ec0ff */
[----:B------:R-:W-:-:S13]  /*3e00*/  ISETP.NE.AND P0, PT, R0, UR5, PT ;  /* 0x0000000500007c0c */ /* 0x000fda000bf05270 */
[----:B------:R-:W-:Y:S05]  /*3e10*/  @P0 BRA `(.L_x_75) ;  /* 0x00000000003c0947 */ /* 0x000fea0003800000 */
[----:B------:R-:W1:Y:S01]  /*3e20*/  S2R R2, SR_LANEID ;  /* 0x0000000000027919 */ /* 0x000e620000000000 */
[----:B------:R-:W-:Y:S01]  /*3e30*/  ULOP3.LUT UR8, URZ, UR8, URZ, 0x33, !UPT ;  /* 0x00000008ff087292 */ /* 0x000fe2000f8e33ff */
[----:B------:R-:W-:Y:S01]  /*3e40*/  LOP3.LUT R4, RZ, UR5, RZ, 0x33, !PT ;  /* 0x00000005ff047c12 */ /* 0x000fe2000f8e33ff */
[----:B------:R-:W-:Y:S02]  /*3e50*/  VOTEU.ANY UR7, UPT, PT ;  /* 0x0000000000077886 */ /* 0x000fe400038e0100 */
[----:B------:R-:W-:Y:S01]  /*3e60*/  UFLO.U32 UR7, UR7 ;  /* 0x00000007000772bd */ /* 0x000fe200080e0000 */
[----:B------:R-:W2:Y:S01]  /*3e70*/  REDUX UR5, R4 ;  /* 0x00000000040573c4 */ /* 0x000ea20000000000 */
[----:B------:R-:W-:-:S06]  /*3e80*/  IMAD.U32 R0, RZ, RZ, UR8 ;  /* 0x00000008ff007e24 */ /* 0x000fcc000f8e00ff */
[----:B------:R4:W-:Y:S01]  /*3e90*/  UTCATOMSWS.AND URZ, UR8 ;  /* 0x0000000800ff79e3 */ /* 0x0009e20008000000 */
[----:B------:R-:W3:Y:S01]  /*3ea0*/  REDUX UR6, R0 ;  /* 0x00000000000673c4 */ /* 0x000ee20000000000 */
[----:B-1----:R-:W-:Y:S01]  /*3eb0*/  ISETP.EQ.U32.AND P0, PT, R2, UR7, PT ;  /* 0x0000000702007c0c */ /* 0x002fe2000bf02070 */
[----:B--2---:R-:W-:Y:S01]  /*3ec0*/  IMAD.U32 R2, RZ, RZ, UR5 ;  /* 0x00000005ff027e24 */ /* 0x004fe2000f8e00ff */
[----:B---3--:R-:W-:-:S11]  /*3ed0*/  MOV R3, UR6 ;  /* 0x0000000600037c02 */ /* 0x008fd60008000f00 */
[----:B------:R4:W-:Y:S04]  /*3ee0*/  @P0 ATOMS.AND RZ, [UR4+0x14], R3 ;  /* 0x00001403ffff098c */ /* 0x0009e8000a800004 */
[----:B------:R4:W-:Y:S01]  /*3ef0*/  @P0 ATOMS.AND RZ, [UR4+0x18], R2 ;  /* 0x00001802ffff098c */ /* 0x0009e2000a800004 */
[----:B------:R-:W-:Y:S05]  /*3f00*/  BRA `(.L_x_76) ;  /* 0x0000000000147947 */ /* 0x000fea0003800000 */
.L_x_75:
[----:B------:R-:W-:Y:S02]  /*3f10*/  MOV R2, 0x3f30 ;  /* 0x00003f3000027802 */ /* 0x000fe40000000f00 */
[----:B---3-5:R-:W-:Y:S05]  /*3f20*/  CALL.REL.NOINC `($__internal_0_$__cuda_sm10x_tcgen05_guardrail_trap_col_being_dealloced_not_returned_by_alloc) ;  /* 0x0000003400147944 */ /* 0x028fea0003c00000 */
[----:B------:R-:W-:Y:S05]  /*3f30*/  BRA `(.L_x_76) ;  /* 0x0000000000087947 */ /* 0x000fea0003800000 */
.L_x_74:
[----:B------:R-:W-:Y:S02]  /*3f40*/  MOV R2, 0x3f60 ;  /* 0x00003f6000027802 */ /* 0x000fe40000000f00 */
[----:B---3-5:R-:W-:Y:S05]  /*3f50*/  CALL.REL.NOINC `($__internal_2_$__cuda_sm10x_tcgen05_guardrail_trap_unallocated_columns_being_dealloced) ;  /* 0x0000003400207944 */ /* 0x028fea0003c00000 */
.L_x_76:
[----:B------:R-:W-:Y:S01]  /*3f60*/  NOP ;  /* 0x0000000000007918 */ /* 0x000fe20000000000 */
[----:B----4-:R-:W-:Y:S05]  /*3f70*/  EXIT ;  /* 0x000000000000794d */ /* 0x010fea0003800000 */
.L_x_58:
[----:B------:R-:W-:-:S09]  /*3f80*/  UISETP.NE.OR UP2, UPT, UR8, 0x3, !UP2 ;  /* 0x000000030800788c */ /* 0x000fd2000d745670 */
[----:B------:R-:W-:Y:S05]  /*3f90*/  BRA.U UP2, `(.L_x_77) ;  /* 0x0000000902c87547 */ /* 0x000fea000b800000 */
[----:B------:R-:W1:Y:S01]  /*3fa0*/  LDCU.64 UR6, c[0x0][0x888] ;  /* 0x00011100ff0677ac */ /* 0x000e620008000a00 */
[----:B------:R-:W2:Y:S01]  /*3fb0*/  LDC R0, c[0x0][0xb30] ;  /* 0x0002cc00ff007b82 */ /* 0x000ea20000000800 */
[----:B------:R-:W-:Y:S01]  /*3fc0*/  IMAD.MOV.U32 R30, RZ, RZ, 0x1 ;  /* 0x00000001ff1e7424 */ /* 0x000fe200078e00ff */
[----:B------:R-:W-:Y:S01]  /*3fd0*/  CS2R R28, SRZ ;  /* 0x00000000001c7805 */ /* 0x000fe2000001ff00 */
[----:B------:R-:W4:Y:S01]  /*3fe0*/  LDCU.64 UR4, c[0x0][0x890] ;  /* 0x00011200ff0477ac */ /* 0x000f220008000a00 */
[----:B------:R-:W-:Y:S01]  /*3ff0*/  IMAD.MOV.U32 R25, RZ, RZ, 0x1000 ;  /* 0x00001000ff197424 */ /* 0x000fe200078e00ff */
[----:B------:R-:W-:-:S03]  /*4000*/  UMOV UR8, 0x400 ;  /* 0x0000040000087882 */ /* 0x000fc60000000000 */
[----:B------:R-:W3:Y:S01]  /*4010*/  LDC R19, c[0x0][0x370] ;  /* 0x0000dc00ff137b82 */ /* 0x000ee20000000800 */
[----:B------:R-:W-:-:S07]  /*4020*/  UPLOP3.LUT UP1, UPT, UPT, UPT, UPT, 0x40, 0x4 ;  /* 0x000000000004789c */ /* 0x000fce0003f2e870 */
[----:B------:R-:W3:Y:S01]  /*4030*/  LDC R2, c[0x0][0xb0c] ;  /* 0x0002c300ff027b82 */ /* 0x000ee20000000800 */
[----:B-1----:R-:W-:Y:S02]  /*4040*/  UISETP.NE.U32.AND UP2, UPT, UR6, URZ, UPT ;  /* 0x000000ff0600728c */ /* 0x002fe4000bf45070 */
[----:B------:R-:W-:Y:S02]  /*4050*/  ULEA UR6, UR37, UR8, 0x18 ;  /* 0x0000000825067291 */ /* 0x000fe4000f8ec0ff */
[----:B------:R-:W-:Y:S02]  /*4060*/  UISETP.NE.AND.EX UP2, UPT, UR7, URZ, UPT, UP2 ;  /* 0x000000ff0700728c */ /* 0x000fe4000bf45320 */
[----:B------:R-:W-:Y:S01]  /*4070*/  UIADD3 UR7, UPT, UPT, UR6, 0xd0, URZ ;  /* 0x000000d006077890 */ /* 0x000fe2000fffe0ff */
[----:B------:R-:W1:Y:S01]  /*4080*/  LDC R18, c[0x0][0xb20] ;  /* 0x0002c800ff127b82 */ /* 0x000e620000000800 */
[----:B----4-:R-:W-:Y:S01]  /*4090*/  UISETP.NE.U32.AND UP3, UPT, UR4, URZ, UPT ;  /* 0x000000ff0400728c */ /* 0x010fe2000bf65070 */
[----:B--2---:R-:W-:Y:S01]  /*40a0*/  ISETP.NE.AND P1, PT, R0, 0x1, PT ;  /* 0x000000010000780c */ /* 0x004fe20003f25270 */
[----:B------:R-:W-:-:S02]  /*40b0*/  UPRMT UR37, UR37, 0x654, UR7 ;  /* 0x0000065425257896 */ /* 0x000fc40008000007 */
[----:B------:R-:W-:-:S03]  /*40c0*/  UISETP.NE.AND.EX UP3, UPT, UR5, URZ, UPT, UP3 ;  /* 0x000000ff0500728c */ /* 0x000fc6000bf65330 */
[----:B------:R-:W2:Y:S08]  /*40d0*/  LDC.64 R32, c[0x0][0x348] ;  /* 0x0000d200ff207b82 */ /* 0x000eb00000000a00 */
[----:B------:R-:W4:Y:S08]  /*40e0*/  LDC.64 R16, c[0x0][0xb10] ;  /* 0x0002c400ff107b82 */ /* 0x000f300000000a00 */
[----:B------:R-:W1:Y:S08]  /*40f0*/  LDC.64 R6, c[0x0][0xb18] ;  /* 0x0002c600ff067b82 */ /* 0x000e700000000a00 */
[----:B------:R-:W1:Y:S08]  /*4100*/  LDC.64 R4, c[0x0][0xb28] ;  /* 0x0002ca00ff047b82 */ /* 0x000e700000000a00 */
[----:B---3--:R-:W1:Y:S02]  /*4110*/  LDC R24, c[0x0][0x374] ;  /* 0x0000dd00ff187b82 */ /* 0x008e640000000800 */
.L_x_85:
[C---:B------:R-:W-:Y:S02]  /*4120*/  LEA R0, R29.reuse, UR6, 0x3 ;  /* 0x000000061d007c11 */ /* 0x040fe4000f8e18ff */
[----:B------:R-:W-:Y:S02]  /*4130*/  SHF.L.U32 R3, R28, 0x1f, RZ ;  /* 0x0000001f1c037819 */ /* 0x000fe400000006ff */
[----:B------:R-:W-:Y:S02]  /*4140*/  LEA R20, R29, UR6, 0x4 ;  /* 0x000000061d147c11 */ /* 0x000fe4000f8e20ff */
[----:B---3--:R-:W3:Y:S02]  /*4150*/  SYNCS.PHASECHK.TRANS64.TRYWAIT P0, [R0+URZ+0xf0], R3 ;  /* 0x0000f003000075a7 */ /* 0x008ee400080011ff */
[----:B---3--:R-:W-:Y:S05]  /*4160*/  @!P0 BRA `(.L_x_78) ;  /* 0x0000003000008947 */ /* 0x008fea0003800000 */
.L_x_150:
[----:B------:R-:W-:Y:S01]  /*4170*/  ISETP.GE.AND P0, PT, R40, 0x1, PT ;  /* 0x000000012800780c */ /* 0x000fe20003f06270 */
[----:B------:R-:W1:Y:S01]  /*4180*/  LDS.128 R20, [R20+0x180] ;  /* 0x0001800014147984 */ /* 0x000e620000000c00 */
[----:B------:R-:W-:Y:S01]  /*4190*/  ISETP.NE.U32.AND P4, PT, RZ, UR4, PT ;  /* 0x00000004ff007c0c */ /* 0x000fe2000bf85070 */
[----:B---3--:R-:W-:Y:S01]  /*41a0*/  VIADD R0, R0, 0x100 ;  /* 0x0000010000007836 */ /* 0x008fe20000000000 */
[----:B------:R-:W-:Y:S02]  /*41b0*/  SHF.L.U32 R26, R30, 0x1f, RZ ;  /* 0x0000001f1e1a7819 */ /* 0x000fe400000006ff */
[----:B------:R-:W-:Y:S02]  /*41c0*/  ISETP.NE.AND.EX P4, PT, RZ, UR5, PT, P4 ;  /* 0x00000005ff007c0c */ /* 0x000fe4000bf85340 */
[----:B------:R-:W-:Y:S01]  /*41d0*/  PRMT R0, RZ, 0x654, R0 ;  /* 0x00000654ff007816 */ /* 0x000fe20000000000 */
[----:B------:R-:W-:Y:S01]  /*41e0*/  @!PT LDS RZ, [RZ] ;  /* 0x00000000fffff984 */ /* 0x000fe20000000800 */
[----:B------:R-:W-:Y:S01]  /*41f0*/  @!PT LDS RZ, [RZ] ;  /* 0x00000000fffff984 */ /* 0x000fe20000000800 */
[----:B------:R-:W-:Y:S01]  /*4200*/  @!PT LDS RZ, [RZ] ;  /* 0x00000000fffff984 */ /* 0x000fe20000000800 */
[----:B------:R-:W-:Y:S01]  /*4210*/  @!PT LDS RZ, [RZ] ;  /* 0x00000000fffff984 */ /* 0x000fe20000000800 */
[----:B------:R3:W-:Y:S06]  /*4220*/  MEMBAR.ALL.CTA ;  /* 0x0000000000007992 */ /* 0x0007ec0000008000 */
[----:B---3--:R-:W3:Y:S02]  /*4230*/  FENCE.VIEW.ASYNC.S ;  /* 0x00000000000073c6 */ /* 0x008ee40000000000 */
[----:B---3--:R3:W-:Y:S01]  /*4240*/  SYNCS.ARRIVE.TRANS64.RED.A1T0 RZ, [R0+URZ], RZ ;  /* 0x000000ff00ff79a7 */ /* 0x0087e200081004ff */
[----:B-1----:R-:W-:Y:S11]  /*4250*/  LOP3.LUT P3, RZ, R22, 0x1, RZ, 0xc0, !PT ;  /* 0x0000000116ff7812 */ /* 0x002ff6000786c0ff */
[----:B------:R-:W-:Y:S02]  /*4260*/  @!UPT UIADD3 URZ, UPT, UPT, URZ, URZ, URZ ;  /* 0x000000fffffff290 */ /* 0x000fe4000fffe0ff */
[----:B------:R-:W-:Y:S02]  /*4270*/  @P3 MOV R13, R20 ;  /* 0x00000014000d3202 */ /* 0x000fe40000000f00 */
[----:B------:R-:W-:Y:S01]  /*4280*/  @P3 LOP3.LUT R8, R21, 0xffff, RZ, 0xc0, !PT ;  /* 0x0000ffff15083812 */ /* 0x000fe200078ec0ff */
[----:B---3--:R-:W-:Y:S06]  /*4290*/  @!P0 BRA `(.L_x_79) ;  /* 0x0000000000a48947 */ /* 0x008fec0003800000 */
[----:B------:R-:W-:Y:S01]  /*42a0*/  IMAD.HI.U32 R31, R24, R7, RZ ;  /* 0x00000007181f7227 */ /* 0x000fe200078e00ff */
[----:B------:R-:W-:Y:S02]  /*42b0*/  ISETP.NE.AND P0, PT, R6, 0x1, PT ;  /* 0x000000010600780c */ /* 0x000fe40003f05270 */
[----:B------:R-:W-:Y:S01]  /*42c0*/  ISETP.NE.AND P2, PT, R40, 0x1, PT ;  /* 0x000000012800780c */ /* 0x000fe20003f45270 */
[----:B----4-:R-:W-:Y:S01]  /*42d0*/  IMAD.HI.U32 R34, R19, R16, RZ ;  /* 0x0000001013227227 */ /* 0x010fe200078e00ff */
[----:B------:R-:W-:Y:S02]  /*42e0*/  SHF.R.U32.HI R31, RZ, R18, R31 ;  /* 0x00000012ff1f7219 */ /* 0x000fe4000001161f */
[----:B------:R-:W-:Y:S01]  /*42f0*/  ISETP.NE.AND P5, PT, R2, 0x1, PT ;  /* 0x000000010200780c */ /* 0x000fe20003fa5270 */
[----:B------:R-:W-:Y:S01]  /*4300*/  IMAD.HI.U32 R36, R13, R16, RZ ;  /* 0x000000100d247227 */ /* 0x000fe200078e00ff */
[----:B------:R-:W-:Y:S02]  /*4310*/  SHF.R.U32.HI R34, RZ, R17, R34 ;  /* 0x00000011ff227219 */ /* 0x000fe40000011622 */
[----:B------:R-:W-:Y:S01]  /*4320*/  SEL R3, R24, R31, !P0 ;  /* 0x0000001f18037207 */ /* 0x000fe20004000000 */
[C---:B------:R-:W-:Y:S01]  /*4330*/  IMAD.HI.U32 R31, R8.reuse, R7, RZ ;  /* 0x00000007081f7227 */ /* 0x040fe200078e00ff */
[----:B------:R-:W-:Y:S02]  /*4340*/  SEL R11, R19, R34, !P5 ;  /* 0x00000022130b7207 */ /* 0x000fe40006800000 */
[----:B------:R-:W-:Y:S01]  /*4350*/  SHF.R.U32.HI R36, RZ, R17, R36 ;  /* 0x00000011ff247219 */ /* 0x000fe20000011624 */
[----:B------:R-:W-:Y:S01]  /*4360*/  IMAD.HI.U32 R38, R3, R4, RZ ;  /* 0x0000000403267227 */ /* 0x000fe200078e00ff */
[----:B------:R-:W-:Y:S03]  /*4370*/  SHF.R.U32.HI R31, RZ, R18, R31 ;  /* 0x00000012ff1f7219 */ /* 0x000fe6000001161f */
[----:B------:R-:W-:Y:S01]  /*4380*/  IMAD.HI.U32 R34, R11, R4, RZ ;  /* 0x000000040b227227 */ /* 0x000fe200078e00ff */
[----:B------:R-:W-:Y:S02]  /*4390*/  @P2 SHF.R.U32.HI R3, RZ, R5, R38 ;  /* 0x00000005ff032219 */ /* 0x000fe40000011626 */
[----:B------:R-:W-:Y:S02]  /*43a0*/  SEL R9, R8, R31, !P0 ;  /* 0x0000001f08097207 */ /* 0x000fe40004000000 */
[----:B------:R-:W-:Y:S01]  /*43b0*/  @P2 SHF.R.U32.HI R11, RZ, R5, R34 ;  /* 0x00000005ff0b2219 */ /* 0x000fe20000011622 */
[C---:B------:R-:W-:Y:S01]  /*43c0*/  IMAD R10, R40.reuse, R3, RZ ;  /* 0x00000003280a7224 */ /* 0x040fe200078e02ff */
[----:B------:R-:W-:Y:S01]  /*43d0*/  SEL R3, R13, R36, !P5 ;  /* 0x000000240d037207 */ /* 0x000fe20006800000 */
[C---:B------:R-:W-:Y:S03]  /*43e0*/  IMAD.HI.U32 R14, R9.reuse, R4, RZ ;  /* 0x00000004090e7227 */ /* 0x040fe600078e00ff */
[----:B------:R-:W-:Y:S01]  /*43f0*/  ISETP.GE.AND P0, PT, R9, R10, PT ;  /* 0x0000000a0900720c */ /* 0x000fe20003f06270 */
[C---:B------:R-:W-:Y:S01]  /*4400*/  IMAD R12, R40.reuse, R11, RZ ;  /* 0x0000000b280c7224 */ /* 0x040fe200078e02ff */
[-C--:B------:R-:W-:Y:S04]  /*4410*/  SHF.R.U32.HI R14, RZ, R5.reuse, R14 ;  /* 0x00000005ff0e7219 */ /* 0x080fe8000001160e */
[----:B------:R-:W-:Y:S02]  /*4420*/  ISETP.GE.OR P0, PT, R3, R12, P0 ;  /* 0x0000000c0300720c */ /* 0x000fe40000706670 */
[----:B------:R-:W-:Y:S05]  /*4430*/  SEL R15, R9, R14, !P2 ;  /* 0x0000000e090f7207 */ /* 0x000fea0005000000 */
[----:B------:R-:W-:Y:S04]  /*4440*/  IMAD.MOV R14, RZ, RZ, -R15 ;  /* 0x000000ffff0e7224 */ /* 0x000fe800078e0a0f */
[----:B------:R-:W-:Y:S02]  /*4450*/  IMAD R14, R40, R14, R9 ;  /* 0x0000000e280e7224 */ /* 0x000fe400078e0209 */
[C---:B------:R-:W-:Y:S05]  /*4460*/  @!P0 IMAD.HI.U32 R10, R3.reuse, R4, RZ ;  /* 0x00000004030a8227 */ /* 0x040fea00078e00ff */
[----:B------:R-:W-:Y:S04]  /*4470*/  @!P0 SHF.R.U32.HI R10, RZ, R5, R10 ;  /* 0x00000005ff0a8219 */ /* 0x000fe8000001160a */
[----:B------:R-:W-:Y:S01]  /*4480*/  @!P0 SEL R0, R3, R10, !P2 ;  /* 0x0000000a03008207 */ /* 0x000fe20005000000 */
[----:B------:R-:W-:Y:S03]  /*4490*/  IMAD.MOV R10, RZ, RZ, -R3 ;  /* 0x000000ffff0a7224 */ /* 0x000fe600078e0a03 */
[----:B------:R-:W-:Y:S01]  /*44a0*/  @!P0 IADD3 R15, PT, PT, R15, -R0, RZ ;  /* 0x800000000f0f8210 */ /* 0x000fe20007ffe0ff */
[----:B------:R-:W-:Y:S01]  /*44b0*/  @!P0 IMAD R0, R11, R14, R0 ;  /* 0x0000000e0b008224 */ /* 0x000fe200078e0200 */
[----:B------:R-:W-:Y:S01]  /*44c0*/  IADD3 R11, PT, PT, -R9, RZ, RZ ;  /* 0x000000ff090b7210 */ /* 0x000fe20007ffe1ff */
[----:B------:R-:W-:Y:S02]  /*44d0*/  IMAD R13, R2, R10, R13 ;  /* 0x0000000a020d7224 */ /* 0x000fe400078e020d */
[----:B------:R-:W-:Y:S02]  /*44e0*/  @!P0 IMAD R9, R15, R40, R3 ;  /* 0x000000280f098224 */ /* 0x000fe400078e0203 */
[----:B------:R-:W-:Y:S02]  /*44f0*/  @!P0 IMAD.MOV.U32 R3, RZ, RZ, R0 ;  /* 0x000000ffff038224 */ /* 0x000fe400078e0000 */
[----:B------:R-:W-:Y:S02]  /*4500*/  IMAD R8, R6, R11, R8 ;  /* 0x0000000b06087224 */ /* 0x000fe400078e0208 */
[----:B------:R-:W-:Y:S02]  /*4510*/  IMAD R13, R3, R2, R13 ;  /* 0x00000002030d7224 */ /* 0x000fe400078e020d */
[----:B------:R-:W-:Y:S02]  /*4520*/  IMAD R8, R9, R6, R8 ;  /* 0x0000000609087224 */ /* 0x000fe400078e0208 */
.L_x_79:
[----:B------:R-:W-:Y:S05]  /*4530*/  BRA.U UP1, `(.L_x_80) ;  /* 0x0000000101107547 */ /* 0x000fea000b800000 */
[----:B------:R-:W-:Y:S04]  /*4540*/  MOV R0, UR13 ;  /* 0x0000000d00007c02 */ /* 0x000fe80008000f00 */
[----:B------:R-:W-:Y:S04]  /*4550*/  SHF.L.U32 R3, R0, 0x1f, RZ ;  /* 0x0000001f00037819 */ /* 0x000fe800000006ff */
[----:B------:R-:W1:Y:S02]  /*4560*/  SYNCS.PHASECHK.TRANS64.TRYWAIT P0, [UR6+0xe8], R3 ;  /* 0x0000e803ff0075a7 */ /* 0x000e640008001106 */
[----:B-1----:R-:W-:Y:S05]  /*4570*/  @!P0 BRA `(.L_x_81) ;  /* 0x0000002c00108947 */ /* 0x002fea0003800000 */
.L_x_80:
[----:B------:R-:W-:Y:S05]  /*4580*/  BRA.U !UP3, `(.L_x_82) ;  /* 0x000000010b347547 */ /* 0x000fea000b800000 */
[----:B------:R-:W-:Y:S01]  /*4590*/  UPLOP3.LUT UP0, UPT, UPT, UPT, UP2, 0x80, 0x8 ;  /* 0x000000000008789c */ /* 0x000fe20003f0f020 */
[----:B-1----:R-:W-:Y:S02]  /*45a0*/  HFMA2 R0, -RZ, RZ, 0, 5.9604644775390625e-08 ;  /* 0x00000001ff007431 */ /* 0x002fe400000001ff */
[----:B------:R-:W-:Y:S03]  /*45b0*/  IMAD.MOV.U32 R96, RZ, RZ, 0x1 ;  /* 0x00000001ff607424 */ /* 0x000fe600078e00ff */
[----:B------:R-:W-:Y:S05]  /*45c0*/  PLOP3.LUT P0, PT, PT, PT, UP0, 0x80, 0x8 ;  /* 0x000000000008781c */ /* 0x000fea0003f0f008 */
[----:B------:R-:W1:Y:S01]  /*45d0*/  @UP0 LDCU.64 UR8, c[0x0][0x888] ;  /* 0x00011100ff0807ac */ /* 0x000e620008000a00 */
[----:B------:R-:W-:Y:S07]  /*45e0*/  @UP0 UIMAD UR7, UR36, UR4, URZ ;  /* 0x00000004240702a4 */ /* 0x000fee000f8e02ff */
[----:B------:R-:W-:Y:S01]  /*45f0*/  @!P0 PRMT R96, R0, 0x7610, R96 ;  /* 0x0000761000608816 */ /* 0x000fe20000000060 */
[----:B-1----:R-:W-:Y:S03]  /*4600*/  @UP0 UIMAD.WIDE UR8, UR7, 0x4, UR8 ;  /* 0x00000004070808a5 */ /* 0x002fe6000f8e0208 */
[----:B------:R-:W1:Y:S03]  /*4610*/  @!UP0 LDCU UR7, c[0x0][0x880] ;  /* 0x00011000ff0787ac */ /* 0x000e660008000800 */
[----:B------:R-:W-:Y:S01]  /*4620*/  IMAD.U32 R10, RZ, RZ, UR8 ;  /* 0x00000008ff0a7e24 */ /* 0x000fe2000f8e00ff */
[----:B------:R-:W-:Y:S05]  /*4630*/  MOV R11, UR9 ;  /* 0x00000009000b7c02 */ /* 0x000fea0008000f00 */
[----:B-----5:R3:W5:Y:S02]  /*4640*/  @P0 LDG.E R49, desc[UR40][R10.64] ;  /* 0x000000280a310981 */ /* 0x020764000c1e1900 */
[----:B-1-3--:R-:W-:Y:S07]  /*4650*/  @!P0 IMAD.U32 R49, RZ, RZ, UR7 ;  /* 0x00000007ff318e24 */ /* 0x00afee000f8e00ff */
.L_x_82:
[----:B-----5:R-:W-:Y:S01]  /*4660*/  @!P4 FSETP.EQ.AND P5, PT, R49, RZ, PT ;  /* 0x000000ff3100c20b */ /* 0x020fe20003fa2000 */
[----:B------:R-:W-:Y:S01]  /*4670*/  @!UPT UIADD3 URZ, UPT, UPT, URZ, URZ, URZ ;  /* 0x000000fffffff290 */ /* 0x000fe2000fffe0ff */
[----:B------:R-:W-:Y:S11]  /*4680*/  @!P4 BRA `(.L_x_83) ;  /* 0x000000000014c947 */ /* 0x000ff60003800000 */
[----:B------:R-:W-:Y:S02]  /*4690*/  LOP3.LUT P0, RZ, R96, 0xff, RZ, 0xc0, !PT ;  /* 0x000000ff60ff7812 */ /* 0x000fe4000780c0ff */
[----:B------:R-:W-:Y:S04]  /*46a0*/  PLOP3.LUT P5, PT, PT, PT, UP0, 0x80, 0x8 ;  /* 0x000000000008781c */ /* 0x000fe80003faf008 */
[----:B------:R-:W-:Y:S07]  /*46b0*/  PLOP3.LUT P5, PT, P5, PT, PT, 0x8, 0x80 ;  /* 0x000000000080781c */ /* 0x000fee0002fae170 */
[----:B------:R-:W-:Y:S11]  /*46c0*/  @P0 FSETP.EQ.AND P5, PT, R49, RZ, PT ;  /* 0x000000ff3100020b */ /* 0x000ff60003fa2000 */
[----:B------:R-:W-:Y:S02]  /*46d0*/  @!UPT UIADD3 URZ, UPT, UPT, URZ, URZ, URZ ;  /* 0x000000fffffff290 */ /* 0x000fe4000fffe0ff */
.L_x_83:
[----:B------:R-:W3:Y:S01]  /*46e0*/  SYNCS.PHASECHK.TRANS64.TRYWAIT P4, [UR6+0xd8], R26 ;  /* 0x0000d81aff0075a7 */ /* 0x000ee20008081106 */
[----:B------:R-:W-:Y:S01]  /*46f0*/  @P3 SHF.R.U32.HI R27, RZ, 0x10, R21 ;  /* 0x00000010ff1b3819 */ /* 0x000fe20000011615 */
[----:B------:R-:W-:Y:S01]  /*4700*/  VIADD R29, R29, 0x1 ;  /* 0x000000011d1d7836 */ /* 0x000fe20000000000 */
[----:B------:R-:W5:Y:S08]  /*4710*/  LDC.64 R14, c[0x0][0xb10] ;  /* 0x0002c400ff0e7b82 */ /* 0x000f700000000a00 */
[----:B------:R-:W2:Y:S08]  /*4720*/  LDC.64 R10, c[0x0][0xb18] ;  /* 0x0002c600ff0a7b82 */ /* 0x000eb00000000a00 */
[----:B-1----:R-:W1:Y:S08]  /*4730*/  @!P1 LDC R0, c[0x0][0xb20] ;  /* 0x0002c800ff009b82 */ /* 0x002e700000000800 */
[----:B------:R-:W4:Y:S01]  /*4740*/  @!P1 LDC R3, c[0x0][0xb0c] ;  /* 0x0002c300ff039b82 */ /* 0x000f220000000800 */
[----:B-----5:R-:W-:Y:S05]  /*4750*/  @!P1 IMAD.HI.U32 R14, R13, R14, RZ ;  /* 0x0000000e0d0e9227 */ /* 0x020fea00078e00ff */
[----:B------:R-:W-:Y:S01]  /*4760*/  @!P1 SHF.R.U32.HI R14, RZ, R15, R14 ;  /* 0x0000000fff0e9219 */ /* 0x000fe2000001160e */
[----:B--2---:R-:W-:Y:S01]  /*4770*/  @!P1 IMAD.HI.U32 R11, R8, R11, RZ ;  /* 0x0000000b080b9227 */ /* 0x004fe200078e00ff */
[----:B------:R-:W-:Y:S04]  /*4780*/  @!P1 ISETP.NE.AND P0, PT, R10, 0x1, PT ;  /* 0x000000010a00980c */ /* 0x000fe80003f05270 */
[----:B-1----:R-:W-:Y:S02]  /*4790*/  @!P1 SHF.R.U32.HI R9, RZ, R0, R11 ;  /* 0x00000000ff099219 */ /* 0x002fe4000001160b */
[----:B----4-:R-:W-:Y:S02]  /*47a0*/  @!P1 ISETP.NE.AND P2, PT, R3, 0x1, PT ;  /* 0x000000010300980c */ /* 0x010fe40003f45270 */
[----:B------:R-:W-:Y:S02]  /*47b0*/  @!P1 SEL R9, R8, R9, !P0 ;  /* 0x0000000908099207 */ /* 0x000fe40004000000 */
[----:B------:R-:W-:Y:S02]  /*47c0*/  ELECT P0, URZ, PT ;  /* 0x0000000000ff782f */ /* 0x000fe40003800000 */
[----:B------:R-:W-:Y:S05]  /*47d0*/  @!P1 SEL R14, R13, R14, !P2 ;  /* 0x0000000e0d0e9207 */ /* 0x000fea0005000000 */
[----:B------:R-:W-:Y:S02]  /*47e0*/  @!P1 IMAD.IADD R0, R9, 0x1, -R14 ;  /* 0x0000000109009824 */ /* 0x000fe400078e0a0e */
[----:B------:R-:W-:Y:S02]  /*47f0*/  @!P1 IMAD.IADD R9, R14, 0x1, -R9 ;  /* 0x000000010e099824 */ /* 0x000fe400078e0a09 */
[----:B------:R-:W-:Y:S02]  /*4800*/  @!P1 IMAD R13, R0, R3, R13 ;  /* 0x00000003000d9224 */ /* 0x000fe400078e020d */
[----:B------:R-:W-:Y:S01]  /*4810*/  @!P1 IMAD R8, R9, R10, R8 ;  /* 0x0000000a09089224 */ /* 0x000fe200078e0208 */
[----:B---3--:R-:W-:Y:S06]  /*4820*/  @!P4 BRA `(.L_x_84) ;  /* 0x00000028007cc947 */ /* 0x008fec0003800000 */
.L_x_153:
[----:B------:R-:W-:Y:S01]  /*4830*/  PLOP3.LUT P5, PT, P5, P0, PT, 0xf2, 0x2f ;  /* 0x00000000002f781c */ /* 0x000fe20002fa1e72 */
[----:B------:R-:W-:Y:S01]  /*4840*/  UMOV UR14, 0x0 ;  /* 0x00000000000e7882 */ /* 0x000fe20000000000 */
[----:B------:R-:W-:Y:S01]  /*4850*/  LOP3.LUT R30, R30, 0x1, RZ, 0x3c, !PT ;  /* 0x000000011e1e7812 */ /* 0x000fe200078e3cff */
[----:B------:R-:W-:Y:S01]  /*4860*/  UMOV UR15, 0x10000000 ;  /* 0x10000000000f7882 */ /* 0x000fe20000000000 */
[----:B------:R-:W-:Y:S01]  /*4870*/  UMOV UR12, UR36 ;  /* 0x00000024000c7c82 */ /* 0x000fe20008000000 */
[----:B------:R-:W-:Y:S08]  /*4880*/  @P3 R2UR UR36, R27 ;  /* 0x000000001b2432ca */ /* 0x000ff000000e0000 */
[----:B-1----:R-:W-:Y:S01]  /*4890*/  @!P5 IADD3 R3, P0, PT, R32, 0x580, RZ ;  /* 0x000005802003d810 */ /* 0x002fe20007f1e0ff */
[----:B------:R-:W-:Y:S01]  /*48a0*/  @!P5 IMAD.SHL.U32 R91, R91, 0x40, RZ ;  /* 0x000000405b5bd824 */ /* 0x000fe200078e00ff */
[----:B------:R-:W-:Y:S01]  /*48b0*/  VOTEU.ALL UP1, P5 ;  /* 0x0000000000ff7886 */ /* 0x000fe20002820000 */
[----:B------:R-:W-:Y:S01]  /*48c0*/  @!P5 IMAD.SHL.U32 R97, R97, 0x40, RZ ;  /* 0x000000406161d824 */ /* 0x000fe200078e00ff */
[----:B------:R-:W-:Y:S01]  /*48d0*/  @!P5 R2UR UR8, R3 ;  /* 0x000000000308d2ca */ /* 0x000fe200000e0000 */
[----:B------:R-:W-:Y:S01]  /*48e0*/  @!P5 IMAD.X R0, RZ, RZ, R33, P0 ;  /* 0x000000ffff00d224 */ /* 0x000fe200000e0621 */
[----:B------:R-:W-:Y:S01]  /*48f0*/  @!P5 R2UR UR10, R91 ;  /* 0x000000005b0ad2ca */ /* 0x000fe200000e0000 */
[----:B------:R-:W-:Y:S01]  /*4900*/  @!UP1 UIADD3 UR9, UPT, UPT, UR6, 0xd0, URZ ;  /* 0x000000d006099890 */ /* 0x000fe2000fffe0ff */
[----:B------:R-:W-:Y:S01]  /*4910*/  @!P5 R2UR UR11, R97 ;  /* 0x00000000610bd2ca */ /* 0x000fe200000e0000 */
[----:B------:R-:W-:Y:S01]  /*4920*/  IMAD.IADD R91, R8, 0x1, R79 ;  /* 0x00000001085b7824 */ /* 0x000fe200078e024f */
[----:B------:R-:W-:Y:S01]  /*4930*/  @!P5 R2UR UR7, R0 ;  /* 0x000000000007d2ca */ /* 0x000fe200000e0000 */
[----:B------:R-:W-:Y:S01]  /*4940*/  IMAD.IADD R97, R13, 0x1, R90 ;  /* 0x000000010d617824 */ /* 0x000fe200078e025a */
[C---:B------:R-:W-:Y:S04]  /*4950*/  ISETP.NE.AND P0, PT, R29.reuse, 0x2, PT ;  /* 0x000000021d00780c */ /* 0x040fe80003f05270 */
[----:B------:R-:W-:Y:S01]  /*4960*/  SEL R3, RZ, 0x1, P0 ;  /* 0x00000001ff037807 */ /* 0x000fe20000000000 */
[----:B------:R-:W-:Y:S01]  /*4970*/  IMAD.U32 R10, RZ, RZ, UR8 ;  /* 0x00000008ff0a7e24 */ /* 0x000fe2000f8e00ff */
[----:B------:R-:W-:Y:S01]  /*4980*/  @!UP1 UIADD3 UR8, UPT, UPT, UR6, 0x200, URZ ;  /* 0x0000020006089890 */ /* 0x000fe2000fffe0ff */
[----:B------:R-:W-:Y:S01]  /*4990*/  SEL R29, R29, RZ, P0 ;  /* 0x000000ff1d1d7207 */ /* 0x000fe20000000000 */
[----:B------:R-:W-:Y:S01]  /*49a0*/  VOTEU.ALL UP1, P5 ;  /* 0x0000000000ff7886 */ /* 0x000fe20002820000 */
[----:B------:R-:W-:Y:S02]  /*49b0*/  LOP3.LUT R28, R28, R3, RZ, 0x3c, !PT ;  /* 0x000000031c1c7212 */ /* 0x000fe400078e3cff */
[----:B------:R-:W-:Y:S01]  /*49c0*/  IMAD.U32 R11, RZ, RZ, UR7 ;  /* 0x00000007ff0b7e24 */ /* 0x000fe2000f8e00ff */
[----:B------:R-:W-:Y:S04]  /*49d0*/  @!P5 R2UR UR16, R10 ;  /* 0x000000000a10d2ca */ /* 0x000fe800000e0000 */
[----:B------:R-:W-:Y:S11]  /*49e0*/  @!P5 R2UR UR17, R11 ;  /* 0x000000000b11d2ca */ /* 0x000ff600000e0000 */
[----:B------:R-:W-:Y:S02]  /*49f0*/  @!UPT UIADD3 URZ, UPT, UPT, URZ, URZ, URZ ;  /* 0x000000fffffff290 */ /* 0x000fe4000fffe0ff */
[----:B------:R3:W-:Y:S01]  /*4a00*/  @!UP1 UTMALDG.3D [UR8], [UR16], desc[UR14] ;  /* 0x00000e08100095b4 */ /* 0x0007e20008011000 */
[----:B------:R3:W-:Y:S01]  /*4a10*/  @!P5 SYNCS.ARRIVE.TRANS64.RED.A0TR RZ, [UR6+0xd0], R25 ;  /* 0x0000d019ffffd9a7 */ /* 0x0007e20008300406 */
[----:B------:R-:W-:Y:S01]  /*4a20*/  UPLOP3.LUT UP1, UPT, UPT, UPT, UPT, 0x80, 0x8 ;  /* 0x000000000008789c */ /* 0x000fe20003f2f070 */
[----:B------:R-:W-:Y:S01]  /*4a30*/  SYNCS.ARRIVE.TRANS64.RED.A1T0 RZ, [UR37], RZ ;  /* 0x000000ffffff79a7 */ /* 0x000fe20008100425 */
[----:B------:R-:W-:Y:S09]  /*4a40*/  @P3 BRA `(.L_x_85) ;  /* 0xfffffff400b43947 */ /* 0x000ff2000383ffff */
[----:B------:R-:W-:Y:S07]  /*4a50*/  MOV R0, UR6 ;  /* 0x0000000600007c02 */ /* 0x000fee0008000f00 */
.L_x_86:
[----:B-1----:R-:W-:-:S04]  /*4a60*/  SHF.L.U32 R3, R30, 0x1f, RZ ;  /* 0x0000001f1e037819 */ /* 0x002fc800000006ff */
[----:B------:R1:W2:Y:S03]  /*4a70*/  SYNCS.PHASECHK.TRANS64.TRYWAIT P0, [R0+URZ+0xd8], R3 ;  /* 0x0000d803000075a7 */ /* 0x0002a600080011ff */
[----:B--2---:R-:W-:Y:S05]  /*4a80*/  @!P0 NANOSLEEP.SYNCS 0x989680 ;  /* 0x009896800000895d */ /* 0x004fea0003900000 */
[----:B------:R-:W2:Y:S02]  /*4a90*/  @!P0 SYNCS.PHASECHK.TRANS64 P0, [R0+URZ+0xd8], R3 ;  /* 0x0000d803000085a7 */ /* 0x000ea400080010ff */
[----:B--23--:R-:W-:Y:S05]  /*4aa0*/  @P0 EXIT ;  /* 0x000000000000094d */ /* 0x00cfea0003800000 */
[----:B------:R-:W-:Y:S05]  /*4ab0*/  BRA `(.L_x_86) ;  /* 0xfffffffc00e87947 */ /* 0x000fea000383ffff */
.L_x_77:
[----:B------:R-:W-:-:S06]  /*4ac0*/  UISETP.GE.AND UP1, UPT, UR8, 0x4, UPT ;  /* 0x000000040800788c */ /* 0x000fcc000bf26270 */
[----:B------:R-:W-:-:S13]  /*4ad0*/  PLOP3.LUT P0, PT, PT, PT, UP1, 0x80, 0x8 ;  /* 0x000000000008781c */ /* 0x000fda0003f0f018 */
[----:B------:R-:W-:Y:S05]  /*4ae0*/  @!P0 EXIT ;  /* 0x000000000000894d */ /* 0x000fea0003800000 */
[----:B------:R-:W-:Y:S01]  /*4af0*/  BAR.SYNC.DEFER_BLOCKING 0x6, 0xa0 ;  /* 0x0182800000007b1d */ /* 0x000fe20000010000 */
[C---:B------:R-:W-:Y:S02]  /*4b00*/  IMAD.SHL.U32 R5, R101.reuse, 0x40, RZ ;  /* 0x0000004065057824 */ /* 0x040fe400078e00ff */
[----:B------:R-:W-:Y:S02]  /*4b10*/  HFMA2 R111, -RZ, RZ, 0, 0 ;  /* 0x00000000ff6f7431 */ /* 0x000fe400000001ff */
[C---:B------:R-:W-:Y:S01]  /*4b20*/  IMAD.SHL.U32 R0, R101.reuse, 0x20, RZ ;  /* 0x0000002065007824 */ /* 0x040fe200078e00ff */
[----:B------:R-:W-:Y:S01]  /*4b30*/  CS2R R106, SRZ ;  /* 0x00000000006a7805 */ /* 0x000fe2000001ff00 */
[----:B------:R-:W-:Y:S01]  /*4b40*/  IMAD.SHL.U32 R2, R101, 0x2, RZ ;  /* 0x0000000265027824 */ /* 0x000fe200078e00ff */
[----:B------:R-:W-:Y:S01]  /*4b50*/  UMOV UR43, 0x400 ;  /* 0x00000400002b7882 */ /* 0x000fe20000000000 */
[----:B------:R-:W1:Y:S01]  /*4b60*/  LDC R99, c[0x0][0x370] ;  /* 0x0000dc00ff637b82 */ /* 0x000e620000000800 */
[----:B------:R-:W-:Y:S01]  /*4b70*/  ULEA UR43, UR37, UR43, 0x18 ;  /* 0x0000002b252b7291 */ /* 0x000fe2000f8ec0ff */
[----:B------:R-:W-:Y:S01]  /*4b80*/  LOP3.LUT R7, R5, 0x180, RZ, 0xc0, !PT ;  /* 0x0000018005077812 */ /* 0x000fe200078ec0ff */
[C---:B------:R-:W-:Y:S01]  /*4b90*/  IMAD.SHL.U32 R103, R101.reuse, 0x8, RZ ;  /* 0x0000000865677824 */ /* 0x040fe200078e00ff */
[----:B------:R-:W-:Y:S01]  /*4ba0*/  LOP3.LUT R0, R0, 0xc00, RZ, 0xc0, !PT ;  /* 0x00000c0000007812 */ /* 0x000fe200078ec0ff */
[----:B------:R-:W-:Y:S01]  /*4bb0*/  IMAD.U32 R46, R101, 0x10000, RZ ;  /* 0x00010000652e7824 */ /* 0x000fe200078e00ff */
[----:B------:R-:W-:Y:S01]  /*4bc0*/  LOP3.LUT R2, R7, 0x20, R2, 0xf8, !PT ;  /* 0x0000002007027812 */ /* 0x000fe200078ef802 */
[----:B------:R-:W-:Y:S01]  /*4bd0*/  UIADD3 UR4, UPT, UPT, UR43, 0x1200, URZ ;  /* 0x000012002b047890 */ /* 0x000fe2000fffe0ff */
[----:B------:R-:W2:Y:S01]  /*4be0*/  LDC R42, c[0x0][0xb0c] ;  /* 0x0002c300ff2a7b82 */ /* 0x000ea20000000800 */
[----:B------:R-:W-:Y:S01]  /*4bf0*/  LOP3.LUT R0, R0, 0x40, R5, 0xf8, !PT ;  /* 0x0000004000007812 */ /* 0x000fe200078ef805 */
[----:B------:R-:W-:Y:S01]  /*4c00*/  IMAD.MOV.U32 R44, RZ, RZ, RZ ;  /* 0x000000ffff2c7224 */ /* 0x000fe200078e00ff */
[----:B------:R-:W-:Y:S01]  /*4c10*/  LOP3.LUT R103, R2, 0x30, R103, 0x78, !PT ;  /* 0x0000003002677812 */ /* 0x000fe200078e7867 */
[----:B------:R-:W-:Y:S01]  /*4c20*/  IMAD.MOV.U32 R108, RZ, RZ, RZ ;  /* 0x000000ffff6c7224 */ /* 0x000fe200078e00ff */
[----:B------:R-:W-:Y:S01]  /*4c30*/  LOP3.LUT R0, R0, 0x200, R5, 0xf8, !PT ;  /* 0x0000020000007812 */ /* 0x000fe200078ef805 */
[----:B------:R-:W-:Y:S01]  /*4c40*/  IMAD.SHL.U32 R5, R101, 0x10, RZ ;  /* 0x0000001065057824 */ /* 0x000fe200078e00ff */
[----:B------:R-:W-:Y:S01]  /*4c50*/  LOP3.LUT R46, R46, 0x600000, RZ, 0xc0, !PT ;  /* 0x006000002e2e7812 */ /* 0x000fe200078ec0ff */
[----:B------:R-:W4:Y:S01]  /*4c60*/  LDC R98, c[0x0][0xb20] ;  /* 0x0002c800ff627b82 */ /* 0x000f220000000800 */
[----:B------:R-:W3:Y:S01]  /*4c70*/  LDS R3, [UR43+0x1a0] ;  /* 0x0001a02bff037984 */ /* 0x000ee20008000800 */
[----:B------:R-:W-:Y:S01]  /*4c80*/  LOP3.LUT R103, R0, R103, RZ, 0xfc, !PT ;  /* 0x0000006700677212 */ /* 0x000fe200078efcff */
[----:B------:R-:W-:Y:S01]  /*4c90*/  IMAD.U32 R109, RZ, RZ, UR4 ;  /* 0x00000004ff6d7e24 */ /* 0x000fe2000f8e00ff */
[----:B------:R-:W-:Y:S01]  /*4ca0*/  LOP3.LUT R5, R5, 0x20, RZ, 0xc0, !PT ;  /* 0x0000002005057812 */ /* 0x000fe200078ec0ff */
[----:B------:R-:W1:Y:S01]  /*4cb0*/  LDCU.64 UR46, c[0x0][0x348] ;  /* 0x00006900ff2e77ac */ /* 0x000e620008000a00 */
[----:B------:R-:W-:-:S02]  /*4cc0*/  IADD3 R102, PT, PT, R103, UR43, RZ ;  /* 0x0000002b67667c10 */ /* 0x000fc4000fffe0ff */
[----:B------:R-:W1:Y:S01]  /*4cd0*/  LDC R41, c[0x0][0xb30] ;  /* 0x0002cc00ff297b82 */ /* 0x000e620000000800 */
[----:B------:R-:W1:Y:S01]  /*4ce0*/  LDCU.64 UR38, c[0x0][0x888] ;  /* 0x00011100ff2677ac */ /* 0x000e620008000a00 */
[----:B------:R-:W-:Y:S01]  /*4cf0*/  IADD3 R102, PT, PT, -R5, 0x200, R102 ;  /* 0x0000020005667810 */ /* 0x000fe20007ffe166 */
[----:B------:R-:W-:-:S05]  /*4d00*/  UIADD3 UR42, UPT, UPT, UR43, 0x200, URZ ;  /* 0x000002002b2a7890 */ /* 0x000fca000fffe0ff */
[----:B------:R-:W1:Y:S08]  /*4d10*/  LDC.64 R88, c[0x0][0xb10] ;  /* 0x0002c400ff587b82 */ /* 0x000e700000000a00 */
[----:B------:R-:W1:Y:S08]  /*4d20*/  LDC.64 R38, c[0x0][0xb18] ;  /* 0x0002c600ff267b82 */ /* 0x000e700000000a00 */
[----:B------:R-:W1:Y:S08]  /*4d30*/  LDC.64 R84, c[0x0][0x888] ;  /* 0x00022200ff547b82 */ /* 0x000e700000000a00 */
[----:B------:R-:W1:Y:S01]  /*4d40*/  LDC.64 R36, c[0x0][0xb28] ;  /* 0x0002ca00ff247b82 */ /* 0x000e620000000a00 */
[----:B---3--:R-:W-:-:S07]  /*4d50*/  IMAD.IADD R46, R3, 0x1, R46 ;  /* 0x00000001032e7824 */ /* 0x008fce00078e022e */
[----:B------:R-:W3:Y:S08]  /*4d60*/  LDC.64 R86, c[0x0][0x890] ;  /* 0x00022400ff567b82 */ /* 0x000ef00000000a00 */
[----:B------:R-:W1:Y:S08]  /*4d70*/  LDC.64 R82, c[0x0][0x8b0] ;  /* 0x00022c00ff527b82 */ /* 0x000e700000000a00 */
[----:B------:R-:W1:Y:S08]  /*4d80*/  LDC.64 R80, c[0x0][0x8a8] ;  /* 0x00022a00ff507b82 */ /* 0x000e700000000a00 */
[----:B--2-4-:R-:W1:Y:S02]  /*4d90*/  LDC R100, c[0x0][0x374] ;  /* 0x0000dd00ff647b82 */ /* 0x014e640000000800 */
.L_x_104:
[----:B------:R-:W-:Y:S02]  /*4da0*/  LEA R0, R111, UR43, 0x3 ;  /* 0x0000002b6f007c11 */ /* 0x000fe4000f8e18ff */
[----:B------:R-:W-:Y:S02]  /*4db0*/  SHF.L.U32 R3, R107, 0x1f, RZ ;  /* 0x0000001f6b037819 */ /* 0x000fe400000006ff */
[----:B------:R-:W-:Y:S02]  /*4dc0*/  LEA R16, R111, UR43, 0x4 ;  /* 0x0000002b6f107c11 */ /* 0x000fe4000f8e20ff */
[----:B--2---:R-:W2:Y:S02]  /*4dd0*/  SYNCS.PHASECHK.TRANS64.TRYWAIT P0, [R0+URZ+0xf0], R3 ;  /* 0x0000f003000075a7 */ /* 0x004ea400080011ff */
[----:B-12---:R-:W-:Y:S05]  /*4de0*/  @!P0 BRA `(.L_x_87) ;  /* 0x0000002400248947 */ /* 0x006fea0003800000 */
.L_x_154:
[----:B------:R-:W4:Y:S01]  /*4df0*/  LDC.64 R12, c[0x0][0xb10] ;  /* 0x0002c400ff0c7b82 */ /* 0x000f220000000a00 */
[----:B------:R-:W3:Y:S01]  /*4e00*/  LDS.128 R16, [R16+0x180] ;  /* 0x0001800010107984 */ /* 0x000ee20000000c00 */
[----:B-1----:R-:W-:Y:S01]  /*4e10*/  ISETP.NE.AND P1, PT, R41, 0x1, PT ;  /* 0x000000012900780c */ /* 0x002fe20003f25270 */
[----:B--2---:R-:W-:Y:S01]  /*4e20*/  VIADD R0, R0, 0x100 ;  /* 0x0000010000007836 */ /* 0x004fe20000000000 */
[----:B------:R-:W-:Y:S04]  /*4e30*/  ISETP.GE.AND P0, PT, R40, 0x1, PT ;  /* 0x000000012800780c */ /* 0x000fe80003f06270 */
[----:B------:R-:W1:Y:S01]  /*4e40*/  LDC.64 R10, c[0x0][0xb18] ;  /* 0x0002c600ff0a7b82 */ /* 0x000e620000000a00 */
[----:B------:R-:W-:Y:S01]  /*4e50*/  PRMT R0, RZ, 0x654, R0 ;  /* 0x00000654ff007816 */ /* 0x000fe20000000000 */
[----:B------:R-:W-:Y:S01]  /*4e60*/  @!PT LDS RZ, [RZ] ;  /* 0x00000000fffff984 */ /* 0x000fe20000000800 */
[----:B------:R-:W-:Y:S01]  /*4e70*/  @!PT LDS RZ, [RZ] ;  /* 0x00000000fffff984 */ /* 0x000fe20000000800 */
[----:B------:R-:W-:Y:S01]  /*4e80*/  @!PT LDS RZ, [RZ] ;  /* 0x00000000fffff984 */ /* 0x000fe20000000800 */
[----:B------:R-:W-:Y:S01]  /*4e90*/  @!PT LDS RZ, [RZ] ;  /* 0x00000000fffff984 */ /* 0x000fe20000000800 */
[----:B------:R2:W-:Y:S06]  /*4ea0*/  MEMBAR.ALL.CTA ;  /* 0x0000000000007992 */ /* 0x0005ec0000008000 */
[----:B--2---:R-:W2:Y:S01]  /*4eb0*/  FENCE.VIEW.ASYNC.S ;  /* 0x00000000000073c6 */ /* 0x004ea20000000000 */
[----:B------:R-:W1:Y:S08]  /*4ec0*/  @!P1 LDC R14, c[0x0][0xb20] ;  /* 0x0002c800ff0e9b82 */ /* 0x000e700000000800 */
[----:B------:R-:W1:Y:S01]  /*4ed0*/  @!P1 LDC R9, c[0x0][0xb0c] ;  /* 0x0002c300ff099b82 */ /* 0x000e620000000800 */
[----:B--2---:R2:W-:Y:S01]  /*4ee0*/  SYNCS.ARRIVE.TRANS64.RED.A1T0 RZ, [R0+URZ], RZ ;  /* 0x000000ff00ff79a7 */ /* 0x0045e200081004ff */
[----:B---3--:R-:W-:Y:S04]  /*4ef0*/  LOP3.LUT P4, RZ, R18, 0x1, RZ, 0xc0, !PT ;  /* 0x0000000112ff7812 */ /* 0x008fe8000788c0ff */
[----:B------:R-:W-:Y:S09]  /*4f00*/  P2R R110, PR, RZ, 0x10 ;  /* 0x00000010ff6e7803 */ /* 0x000ff20000000000 */
[----:B------:R-:W-:Y:S02]  /*4f10*/  @P4 MOV R45, R16 ;  /* 0x00000010002d4202 */ /* 0x000fe40000000f00 */
[----:B------:R-:W-:Y:S01]  /*4f20*/  @P4 LOP3.LUT R43, R17, 0xffff, RZ, 0xc0, !PT ;  /* 0x0000ffff112b4812 */ /* 0x000fe200078ec0ff */
[----:B--2-4-:R-:W-:Y:S06]  /*4f30*/  @!P0 BRA `(.L_x_88) ;  /* 0x0000000000a48947 */ /* 0x014fec0003800000 */
[----:B------:R-:W-:Y:S01]  /*4f40*/  IMAD.HI.U32 R21, R100, R39, RZ ;  /* 0x0000002764157227 */ /* 0x000fe200078e00ff */
[----:B------:R-:W-:Y:S02]  /*4f50*/  ISETP.NE.AND P0, PT, R38, 0x1, PT ;  /* 0x000000012600780c */ /* 0x000fe40003f05270 */
[----:B------:R-:W-:Y:S01]  /*4f60*/  ISETP.NE.AND P2, PT, R40, 0x1, PT ;  /* 0x000000012800780c */ /* 0x000fe20003f45270 */
[----:B------:R-:W-:Y:S01]  /*4f70*/  IMAD.HI.U32 R20, R99, R88, RZ ;  /* 0x0000005863147227 */ /* 0x000fe200078e00ff */
[----:B------:R-:W-:Y:S02]  /*4f80*/  SHF.R.U32.HI R21, RZ, R98, R21 ;  /* 0x00000062ff157219 */ /* 0x000fe40000011615 */
[----:B------:R-:W-:Y:S01]  /*4f90*/  ISETP.NE.AND P3, PT, R42, 0x1, PT ;  /* 0x000000012a00780c */ /* 0x000fe20003f65270 */
[----:B------:R-:W-:Y:S01]  /*4fa0*/  IMAD.HI.U32 R24, R45, R88, RZ ;  /* 0x000000582d187227 */ /* 0x000fe200078e00ff */
[----:B------:R-:W-:Y:S02]  /*4fb0*/  SHF.R.U32.HI R20, RZ, R89, R20 ;  /* 0x00000059ff147219 */ /* 0x000fe40000011614 */
[----:B------:R-:W-:Y:S01]  /*4fc0*/  SEL R3, R100, R21, !P0 ;  /* 0x0000001564037207 */ /* 0x000fe20004000000 */
[----:B------:R-:W-:Y:S01]  /*4fd0*/  IMAD.HI.U32 R21, R43, R39, RZ ;  /* 0x000000272b157227 */ /* 0x000fe200078e00ff */
[----:B------:R-:W-:Y:S02]  /*4fe0*/  SEL R7, R99, R20, !P3 ;  /* 0x0000001463077207 */ /* 0x000fe40005800000 */
[----:B------:R-:W-:Y:S01]  /*4ff0*/  SHF.R.U32.HI R24, RZ, R89, R24 ;  /* 0x00000059ff187219 */ /* 0x000fe20000011618 */
[-C--:B------:R-:W-:Y:S04]  /*5000*/  IMAD.HI.U32 R20, R3, R36.reuse, RZ ;  /* 0x0000002403147227 */ /* 0x080fe800078e00ff */
[----:B------:R-:W-:Y:S01]  /*5010*/  IMAD.HI.U32 R22, R7, R36, RZ ;  /* 0x0000002407167227 */ /* 0x000fe200078e00ff */
[-C--:B------:R-:W-:Y:S02]  /*5020*/  @P2 SHF.R.U32.HI R3, RZ, R37.reuse, R20 ;  /* 0x00000025ff032219 */ /* 0x080fe40000011614 */
[----:B------:R-:W-:Y:S02]  /*5030*/  SHF.R.U32.HI R20, RZ, R98, R21 ;  /* 0x00000062ff147219 */ /* 0x000fe40000011615 */
[----:B------:R-:W-:Y:S01]  /*5040*/  @P2 SHF.R.U32.HI R7, RZ, R37, R22 ;  /* 0x00000025ff072219 */ /* 0x000fe20000011616 */
[C---:B------:R-:W-:Y:S01]  /*5050*/  IMAD R2, R40.reuse, R3, RZ ;  /* 0x0000000328027224 */ /* 0x040fe200078e02ff */
[----:B------:R-:W-:Y:S02]  /*5060*/  SEL R5, R43, R20, !P0 ;  /* 0x000000142b057207 */ /* 0x000fe40004000000 */
[----:B------:R-:W-:Y:S01]  /*5070*/  SEL R3, R45, R24, !P3 ;  /* 0x000000182d037207 */ /* 0x000fe20005800000 */
[----:B------:R-:W-:Y:S01]  /*5080*/  IMAD R4, R40, R7, RZ ;  /* 0x0000000728047224 */ /* 0x000fe200078e02ff */
[C---:B------:R-:W-:Y:S01]  /*5090*/  ISETP.GE.AND P0, PT, R5.reuse, R2, PT ;  /* 0x000000020500720c */ /* 0x040fe20003f06270 */
[----:B------:R-:W-:Y:S03]  /*50a0*/  IMAD.HI.U32 R6, R5, R36, RZ ;  /* 0x0000002405067227 */ /* 0x000fe600078e00ff */
[----:B------:R-:W-:Y:S01]  /*50b0*/  ISETP.GE.OR P0, PT, R3, R4, P0 ;  /* 0x000000040300720c */ /* 0x000fe20000706670 */
[----:B------:R-:W-:Y:S01]  /*50c0*/  IMAD.MOV R4, RZ, RZ, -R3 ;  /* 0x000000ffff047224 */ /* 0x000fe200078e0a03 */
[-C--:B------:R-:W-:Y:S03]  /*50d0*/  SHF.R.U32.HI R6, RZ, R37.reuse, R6 ;  /* 0x00000025ff067219 */ /* 0x080fe60000011606 */
[----:B------:R-:W-:Y:S01]  /*50e0*/  IMAD R45, R42, R4, R45 ;  /* 0x000000042a2d7224 */ /* 0x000fe200078e022d */
[----:B------:R-:W-:Y:S05]  /*50f0*/  SEL R15, R5, R6, !P2 ;  /* 0x00000006050f7207 */ /* 0x000fea0005000000 */
[----:B------:R-:W-:Y:S02]  /*5100*/  IMAD.MOV R6, RZ, RZ, -R15 ;  /* 0x000000ffff067224 */ /* 0x000fe400078e0a0f */
[C---:B------:R-:W-:Y:S04]  /*5110*/  @!P0 IMAD.HI.U32 R2, R3.reuse, R36, RZ ;  /* 0x0000002403028227 */ /* 0x040fe800078e00ff */
[----:B------:R-:W-:Y:S01]  /*5120*/  IMAD R6, R40, R6, R5 ;  /* 0x0000000628067224 */ /* 0x000fe200078e0205 */
[----:B------:R-:W-:Y:S04]  /*5130*/  @!P0 SHF.R.U32.HI R2, RZ, R37, R2 ;  /* 0x00000025ff028219 */ /* 0x000fe80000011602 */
[----:B------:R-:W-:Y:S02]  /*5140*/  @!P0 SEL R0, R3, R2, !P2 ;  /* 0x0000000203008207 */ /* 0x000fe40005000000 */
[----:B------:R-:W-:Y:S02]  /*5150*/  IADD3 R2, PT, PT, -R5, RZ, RZ ;  /* 0x000000ff05027210 */ /* 0x000fe40007ffe1ff */
[----:B------:R-:W-:Y:S01]  /*5160*/  @!P0 IADD3 R8, PT, PT, R15, -R0, RZ ;  /* 0x800000000f088210 */ /* 0x000fe20007ffe0ff */
[----:B------:R-:W-:Y:S02]  /*5170*/  @!P0 IMAD R0, R7, R6, R0 ;  /* 0x0000000607008224 */ /* 0x000fe400078e0200 */
[----:B------:R-:W-:Y:S02]  /*5180*/  IMAD R43, R38, R2, R43 ;  /* 0x00000002262b7224 */ /* 0x000fe400078e022b */
[----:B------:R-:W-:Y:S02]  /*5190*/  @!P0 IMAD R5, R8, R40, R3 ;  /* 0x0000002808058224 */ /* 0x000fe400078e0203 */
[----:B------:R-:W-:Y:S04]  /*51a0*/  @!P0 IMAD.MOV.U32 R3, RZ, RZ, R0 ;  /* 0x000000ffff038224 */ /* 0x000fe800078e0000 */
[----:B------:R-:W-:Y:S02]  /*51b0*/  IMAD R45, R3, R42, R45 ;  /* 0x0000002a032d7224 */ /* 0x000fe400078e022d */
[----:B------:R-:W-:Y:S07]  /*51c0*/  IMAD R43, R5, R38, R43 ;  /* 0x00000026052b7224 */ /* 0x000fee00078e022b */
.L_x_88:
[----:B------:R-:W-:Y:S01]  /*51d0*/  @!P1 IMAD.HI.U32 R0, R45, R12, RZ ;  /* 0x0000000c2d009227 */ /* 0x000fe200078e00ff */
[----:B-1----:R-:W-:Y:S01]  /*51e0*/  @!P1 ISETP.NE.AND P0, PT, R10, 0x1, PT ;  /* 0x000000010a00980c */ /* 0x002fe20003f05270 */
[----:B------:R-:W-:Y:S01]  /*51f0*/  ULOP3.LUT UP0, URZ, UR42, 0x1b0, URZ, 0xc0, !UPT ;  /* 0x000001b02aff7892 */ /* 0x000fe2000f80c0ff */
[----:B------:R-:W-:Y:S01]  /*5200*/  @!P1 ISETP.NE.AND P2, PT, R9, 0x1, PT ;  /* 0x000000010900980c */ /* 0x000fe20003f45270 */
[----:B------:R-:W-:Y:S01]  /*5210*/  @!P1 IMAD.HI.U32 R3, R43, R11, RZ ;  /* 0x0000000b2b039227 */ /* 0x000fe200078e00ff */
[----:B------:R-:W-:Y:S02]  /*5220*/  @!P1 SHF.R.U32.HI R0, RZ, R13, R0 ;  /* 0x0000000dff009219 */ /* 0x000fe40000011600 */
[----:B------:R-:W-:Y:S01]  /*5230*/  @P4 SHF.R.U32.HI R105, RZ, 0x10, R17 ;  /* 0x00000010ff694819 */ /* 0x000fe20000011611 */
[----:B------:R-:W-:Y:S01]  /*5240*/  VIADD R111, R111, 0x1 ;  /* 0x000000016f6f7836 */ /* 0x000fe20000000000 */
[----:B------:R-:W-:Y:S02]  /*5250*/  @!P1 SHF.R.U32.HI R2, RZ, R14, R3 ;  /* 0x0000000eff029219 */ /* 0x000fe40000011603 */
[----:B------:R-:W-:Y:S02]  /*5260*/  @!P1 SEL R3, R45, R0, !P2 ;  /* 0x000000002d039207 */ /* 0x000fe40005000000 */
[----:B------:R-:W-:Y:S05]  /*5270*/  @!P1 SEL R2, R43, R2, !P0 ;  /* 0x000000022b029207 */ /* 0x000fea0004000000 */
[----:B------:R-:W-:Y:S02]  /*5280*/  @!P1 IMAD.IADD R0, R2, 0x1, -R3 ;  /* 0x0000000102009824 */ /* 0x000fe400078e0a03 */
[----:B------:R-:W-:Y:S02]  /*5290*/  @!P1 IMAD.IADD R2, R3, 0x1, -R2 ;  /* 0x0000000103029824 */ /* 0x000fe400078e0a02 */
[----:B------:R-:W-:Y:S02]  /*52a0*/  @!P1 IMAD R45, R0, R9, R45 ;  /* 0x00000009002d9224 */ /* 0x000fe400078e022d */
[----:B------:R-:W-:Y:S01]  /*52b0*/  @!P1 IMAD R43, R2, R10, R43 ;  /* 0x0000000a022b9224 */ /* 0x000fe200078e022b */
[----:B------:R-:W-:Y:S06]  /*52c0*/  BRA.U !UP0, `(.L_x_89) ;  /* 0x0000000108407547 */ /* 0x000fec000b800000 */
[----:B------:R-:W1:Y:S01]  /*52d0*/  LDCU.64 UR8, c[0x4][0x80] ;  /* 0x01001000ff0877ac */ /* 0x000e620008000a00 */
[----:B------:R-:W-:Y:S01]  /*52e0*/  MOV R3, 0x0 ;  /* 0x0000000000037802 */ /* 0x000fe20000000f00 */
[----:B------:R-:W-:Y:S02]  /*52f0*/  HFMA2 R12, -RZ, RZ, 0, 5.9604644775390625e-08 ;  /* 0x00000001ff0c7431 */ /* 0x000fe400000001ff */
[----:B------:R-:W-:Y:S02]  /*5300*/  IMAD.MOV.U32 R8, RZ, RZ, 0x70 ;  /* 0x00000070ff087424 */ /* 0x000fe400078e00ff */
[----:B------:R-:W-:Y:S01]  /*5310*/  IMAD.MOV.U32 R13, RZ, RZ, RZ ;  /* 0x000000ffff0d7224 */ /* 0x000fe200078e00ff */
[----:B------:R-:W2:Y:S01]  /*5320*/  LDCU.64 UR6, c[0x4][0x88] ;  /* 0x01001100ff0677ac */ /* 0x000ea20008000a00 */
[----:B------:R-:W3:Y:S01]  /*5330*/  LDC.64 R2, c[0x4][R3] ;  /* 0x0100000003027b82 */ /* 0x000ee20000000a00 */
[----:B------:R-:W4:Y:S01]  /*5340*/  LDCU.64 UR4, c[0x4][0x8] ;  /* 0x01000100ff0477ac */ /* 0x000f220008000a00 */
[----:B-1----:R-:W-:Y:S01]  /*5350*/  MOV R5, UR9 ;  /* 0x0000000900057c02 */ /* 0x002fe20008000f00 */
[----:B------:R-:W-:Y:S01]  /*5360*/  IMAD.U32 R4, RZ, RZ, UR8 ;  /* 0x00000008ff047e24 */ /* 0x000fe2000f8e00ff */
[----:B--2---:R-:W-:Y:S01]  /*5370*/  MOV R7, UR7 ;  /* 0x0000000700077c02 */ /* 0x004fe20008000f00 */
[----:B------:R-:W-:Y:S01]  /*5380*/  IMAD.U32 R6, RZ, RZ, UR6 ;  /* 0x00000006ff067e24 */ /* 0x000fe2000f8e00ff */
[----:B----4-:R-:W-:Y:S01]  /*5390*/  MOV R11, UR5 ;  /* 0x00000005000b7c02 */ /* 0x010fe20008000f00 */
[----:B------:R-:W-:Y:S02]  /*53a0*/  IMAD.U32 R10, RZ, RZ, UR4 ;  /* 0x00000004ff0a7e24 */ /* 0x000fe4000f8e00ff */
[----:B------:R-:W-:Y:S07]  /*53b0*/  LEPC R20, `(.L_x_89) ;  /* 0x000000001014794e */ /* 0x000fee0000000000 */
[----:B---3-5:R-:W-:Y:S05]  /*53c0*/  CALL.ABS.NOINC R2 ;  /* 0x0000000002007343 */ /* 0x028fea0003c00000 */
.L_x_89:
[----:B------:R-:W-:Y:S01]  /*53d0*/  LOP3.LUT P0, RZ, R109, 0x1b0, RZ, 0xc0, !PT ;  /* 0x000001b06dff7812 */ /* 0x000fe2000780c0ff */
[----:B------:R-:W-:Y:S11]  /*53e0*/  BSSY.RECONVERGENT B6, `(.L_x_90) ;  /* 0x0000013000067945 */ /* 0x000ff60003800200 */
[----:B------:R-:W-:Y:S01]  /*53f0*/  @!UPT UIADD3 URZ, UPT, UPT, URZ, URZ, URZ ;  /* 0x000000fffffff290 */ /* 0x000fe2000fffe0ff */
[----:B------:R-:W-:Y:S05]  /*5400*/  @!P0 BRA `(.L_x_91) ;  /* 0x0000000000408947 */ /* 0x000fea0003800000 */
        /* <DEDUP_REMOVED lines=16> */
.L_x_91:
[----:B------:R-:W-:Y:S05]  /*5510*/  BSYNC.RECONVERGENT B6 ;  /* 0x0000000000067941 */ /* 0x000fea0003800200 */
.L_x_90:
[----:B------:R-:W-:Y:S01]  /*5520*/  ISETP.NE.U32.AND P3, PT, R86, RZ, PT ;  /* 0x000000ff5600720c */ /* 0x000fe20003f65070 */
[----:B------:R-:W-:Y:S01]  /*5530*/  UISETP.NE.AND UP1, UPT, UR44, URZ, UPT ;  /* 0x000000ff2c00728c */ /* 0x000fe2000bf25270 */
[----:B------:R-:W-:Y:S02]  /*5540*/  ISETP.NE.U32.AND P4, PT, R82, RZ, PT ;  /* 0x000000ff5200720c */ /* 0x000fe40003f85070 */
[----:B------:R-:W-:Y:S02]  /*5550*/  ISETP.NE.AND.EX P3, PT, R87, RZ, PT, P3 ;  /* 0x000000ff5700720c */ /* 0x000fe40003f65330 */
[----:B------:R-:W-:Y:S02]  /*5560*/  PLOP3.LUT P1, PT, PT, PT, PT, 0x8, 0x80 ;  /* 0x000000000080781c */ /* 0x000fe40003f2e170 */
[----:B------:R-:W-:Y:S02]  /*5570*/  PLOP3.LUT P0, PT, PT, PT, UP1, 0x80, 0x8 ;  /* 0x000000000008781c */ /* 0x000fe40003f0f018 */
[----:B------:R-:W-:Y:S02]  /*5580*/  ISETP.NE.AND.EX P4, PT, R83, RZ, PT, P4 ;  /* 0x000000ff5300720c */ /* 0x000fe40003f85340 */
[----:B------:R-:W1:Y:S09]  /*5590*/  @UP1 LDCU.64 UR4, c[0x0][0x888] ;  /* 0x00011100ff0417ac */ /* 0x000e720008000a00 */
[----:B------:R-:W-:Y:S01]  /*55a0*/  @P0 PLOP3.LUT P1, PT, P3, PT, PT, 0x80, 0x8 ;  /* 0x000000000008081c */ /* 0x000fe20001f2f070 */
[----:B-1----:R-:W-:Y:S04]  /*55b0*/  @UP1 UISETP.NE.U32.AND UP0, UPT, UR4, URZ, UPT ;  /* 0x000000ff0400128c */ /* 0x002fe8000bf05070 */
[----:B------:R-:W-:Y:S04]  /*55c0*/  @UP1 UISETP.NE.AND.EX UP0, UPT, UR5, URZ, UPT, UP0 ;  /* 0x000000ff0500128c */ /* 0x000fe8000bf05300 */
[----:B------:R-:W-:Y:S01]  /*55d0*/  @UP1 USEL UR4, URZ, 0xffffffff, UP0 ;  /* 0xffffffffff041887 */ /* 0x000fe20008000000 */
[----:B------:R-:W-:Y:S11]  /*55e0*/  @!P3 BRA `(.L_x_92) ;  /* 0x00000000002cb947 */ /* 0x000ff60003800000 */
[----:B------:R-:W-:Y:S01]  /*55f0*/  ISETP.NE.U32.AND P2, PT, R84, RZ, PT ;  /* 0x000000ff5400720c */ /* 0x000fe20003f45070 */
[----:B------:R-:W-:Y:S03]  /*5600*/  IMAD.MOV.U32 R96, RZ, RZ, 0x1 ;  /* 0x00000001ff607424 */ /* 0x000fe600078e00ff */
[----:B------:R-:W-:Y:S11]  /*5610*/  ISETP.NE.AND.EX P2, PT, R85, RZ, PT, P2 ;  /* 0x000000ff5500720c */ /* 0x000ff60003f45320 */
[----:B------:R-:W-:Y:S02]  /*5620*/  @!UPT UIADD3 URZ, UPT, UPT, URZ, URZ, URZ ;  /* 0x000000fffffff290 */ /* 0x000fe4000fffe0ff */
[----:B------:R-:W1:Y:S01]  /*5630*/  @P2 LDC.64 R2, c[0x0][0x888] ;  /* 0x00022200ff022b82 */ /* 0x000e620000000a00 */
[----:B------:R-:W-:Y:S04]  /*5640*/  @P2 IMAD R0, R86, UR36, RZ ;  /* 0x0000002456002c24 */ /* 0x000fe8000f8e02ff */
[----:B-1----:R-:W-:Y:S04]  /*5650*/  @P2 IMAD.WIDE R2, R0, 0x4, R2 ;  /* 0x0000000400022825 */ /* 0x002fe800078e0202 */
[----:B------:R-:W-:Y:S01]  /*5660*/  HFMA2 R0, -RZ, RZ, 0, 5.9604644775390625e-08 ;  /* 0x00000001ff007431 */ /* 0x000fe200000001ff */
[----:B-----5:R1:W5:Y:S04]  /*5670*/  @P2 LDG.E R49, desc[UR40][R2.64] ;  /* 0x0000002802312981 */ /* 0x020368000c1e1900 */
[----:B------:R-:W-:Y:S01]  /*5680*/  @!P2 PRMT R96, R0, 0x7610, R96 ;  /* 0x000076100060a816 */ /* 0x000fe20000000060 */
[----:B-1----:R-:W2:Y:S06]  /*5690*/  @!P2 LDC R49, c[0x0][0x880] ;  /* 0x00022000ff31ab82 */ /* 0x002eac0000000800 */
.L_x_92:
[----:B------:R-:W-:Y:S05]  /*56a0*/  @!P4 BRA `(.L_x_93) ;  /* 0x000000000020c947 */ /* 0x000fea0003800000 */
[----:B------:R-:W-:Y:S04]  /*56b0*/  ISETP.NE.U32.AND P2, PT, R80, RZ, PT ;  /* 0x000000ff5000720c */ /* 0x000fe80003f45070 */
[----:B------:R-:W-:Y:S11]  /*56c0*/  ISETP.NE.AND.EX P2, PT, R81, RZ, PT, P2 ;  /* 0x000000ff5100720c */ /* 0x000ff60003f45320 */
[----:B------:R-:W-:Y:S02]  /*56d0*/  @!UPT UIADD3 URZ, UPT, UPT, URZ, URZ, URZ ;  /* 0x000000fffffff290 */ /* 0x000fe4000fffe0ff */
[----:B------:R-:W1:Y:S01]  /*56e0*/  @P2 LDC.64 R2, c[0x0][0x8a8] ;  /* 0x00022a00ff022b82 */ /* 0x000e620000000a00 */
[----:B------:R-:W-:Y:S04]  /*56f0*/  @P2 IMAD R0, R82, UR36, RZ ;  /* 0x0000002452002c24 */ /* 0x000fe8000f8e02ff */
[----:B-1----:R-:W-:Y:S05]  /*5700*/  @P2 IMAD.WIDE R2, R0, 0x4, R2 ;  /* 0x0000000400022825 */ /* 0x002fea00078e0202 */
[----:B-----5:R1:W5:Y:S02]  /*5710*/  @P2 LDG.E R47, desc[UR40][R2.64] ;  /* 0x00000028022f2981 */ /* 0x020364000c1e1900 */
[----:B-1----:R-:W3:Y:S02]  /*5720*/  @!P2 LDC R47, c[0x0][0x8a0] ;  /* 0x00022800ff2fab82 */ /* 0x002ee40000000800 */
.L_x_93:
[----:B--2--5:R-:W-:Y:S01]  /*5730*/  @P0 FSETP.NEU.AND P4, PT, R49, RZ, PT ;  /* 0x000000ff3100020b */ /* 0x024fe20003f8d000 */
[----:B------:R-:W-:Y:S01]  /*5740*/  IMAD.U32 R0, RZ, RZ, UR4 ;  /* 0x00000004ff007e24 */ /* 0x000fe2000f8e00ff */
[----:B------:R-:W-:Y:S01]  /*5750*/  @P0 LOP3.LUT P2, RZ, R96, 0xff, RZ, 0xc0, !PT ;  /* 0x000000ff60ff0812 */ /* 0x000fe2000784c0ff */
[----:B------:R-:W-:Y:S01]  /*5760*/  BSSY B1, `(.L_x_94) ;  /* 0x0000039000017945 */ /* 0x000fe20003800000 */
[----:B------:R-:W-:Y:S02]  /*5770*/  @P0 SEL R9, RZ, 0xffffffff, P4 ;  /* 0xffffffffff090807 */ /* 0x000fe40002000000 */
[----:B------:R-:W-:Y:S02]  /*5780*/  CS2R R54, SRZ ;  /* 0x0000000000367805 */ /* 0x000fe4000001ff00 */
[----:B------:R-:W-:Y:S02]  /*5790*/  LEA R92, R44, UR43, 0x3 ;  /* 0x0000002b2c5c7c11 */ /* 0x000fe4000f8e18ff */
[----:B------:R-:W-:Y:S02]  /*57a0*/  CS2R R52, SRZ ;  /* 0x0000000000347805 */ /* 0x000fe4000001ff00 */
[----:B------:R-:W-:Y:S02]  /*57b0*/  @P1 SEL R9, R0, R9, !P2 ;  /* 0x0000000900091207 */ /* 0x000fe40005000000 */
[----:B------:R-:W-:Y:S02]  /*57c0*/  CS2R R58, SRZ ;  /* 0x00000000003a7805 */ /* 0x000fe4000001ff00 */
[----:B------:R-:W-:Y:S02]  /*57d0*/  SHF.L.U32 R7, R108, 0x1f, RZ ;  /* 0x0000001f6c077819 */ /* 0x000fe400000006ff */
[----:B------:R-:W-:Y:S02]  /*57e0*/  CS2R R56, SRZ ;  /* 0x0000000000387805 */ /* 0x000fe4000001ff00 */
[----:B------:R-:W-:Y:S02]  /*57f0*/  @P0 LOP3.LUT R9, R9, 0x1, RZ, 0xc0, !PT ;  /* 0x0000000109090812 */ /* 0x000fe400078ec0ff */
[C---:B------:R-:W-:Y:S02]  /*5800*/  LEA.HI R5, R44.reuse, R44, RZ, 0x1 ;  /* 0x0000002c2c057211 */ /* 0x040fe400078f08ff */
[----:B------:R-:W-:Y:S02]  /*5810*/  ISETP.NE.U32.OR P1, PT, R9, 0x1, !P0 ;  /* 0x000000010900780c */ /* 0x000fe40004725470 */
[----:B------:R-:W-:Y:S01]  /*5820*/  PLOP3.LUT P5, PT, PT, PT, PT, 0x8, 0x80 ;  /* 0x000000000080781c */ /* 0x000fe20003fae170 */
[C---:B------:R-:W-:Y:S01]  /*5830*/  IMAD.SHL.U32 R3, R5.reuse, 0x20, RZ ;  /* 0x0000002005037824 */ /* 0x040fe200078e00ff */
[----:B------:R-:W-:Y:S04]  /*5840*/  LOP3.LUT R5, R5, 0xffe, RZ, 0xc0, !PT ;  /* 0x00000ffe05057812 */ /* 0x000fe800078ec0ff */
[----:B------:R-:W-:Y:S01]  /*5850*/  LOP3.LUT R3, R3, 0xffffffc0, RZ, 0xc0, !PT ;  /* 0xffffffc003037812 */ /* 0x000fe200078ec0ff */
[----:B------:R-:W-:Y:S04]  /*5860*/  IMAD.IADD R32, R44, 0x1, -R5 ;  /* 0x000000012c207824 */ /* 0x000fe800078e0a05 */
[----:B------:R-:W-:Y:S01]  /*5870*/  @P1 SHF.L.U32 R2, R106, 0x1f, RZ ;  /* 0x0000001f6a021819 */ /* 0x000fe200000006ff */
[----:B------:R-:W-:Y:S03]  /*5880*/  IMAD.IADD R3, R46, 0x1, R3 ;  /* 0x000000012e037824 */ /* 0x000fe600078e0203 */
[----:B------:R-:W1:Y:S01]  /*5890*/  @P1 SYNCS.PHASECHK.TRANS64.TRYWAIT P0, [UR43+0xd0], R2 ;  /* 0x0000d002ff0015a7 */ /* 0x000e62000800112b */
[----:B------:R-:W-:Y:S01]  /*58a0*/  IMAD R32, R32, 0x100000, R3 ;  /* 0x0010000020207824 */ /* 0x000fe200078e0203 */
[----:B------:R2:W4:Y:S01]  /*58b0*/  SYNCS.PHASECHK.TRANS64.TRYWAIT P4, [R92+URZ+0x110], R7 ;  /* 0x000110075c0075a7 */ /* 0x00052200080811ff */
[----:B-1----:R-:W-:Y:S01]  /*58c0*/  @P1 PLOP3.LUT P5, PT, P0, PT, PT, 0x8, 0x80 ;  /* 0x000000000080181c */ /* 0x002fe200007ae170 */
[----:B------:R-:W-:Y:S01]  /*58d0*/  @!UPT UIADD3 URZ, UPT, UPT, URZ, URZ, URZ ;  /* 0x000000fffffff290 */ /* 0x000fe2000fffe0ff */
[----:B--2---:R-:W-:Y:S11]  /*58e0*/  @!P1 BRA `(.L_x_95) ;  /* 0x0000000000809947 */ /* 0x004ff60003800000 */
[----:B------:R-:W-:Y:S01]  /*58f0*/  ISETP.NE.U32.AND P0, PT, RZ, UR38, PT ;  /* 0x00000026ff007c0c */ /* 0x000fe2000bf05070 */
[----:B------:R-:W-:Y:S01]  /*5900*/  BSSY B0, `(.L_x_96) ;  /* 0x0000012000007945 */ /* 0x000fe20003800000 */
[----:B------:R-:W-:Y:S02]  /*5910*/  FSETP.NEU.AND P2, PT, R49, RZ, PT ;  /* 0x000000ff3100720b */ /* 0x000fe40003f4d000 */
[----:B------:R-:W-:Y:S02]  /*5920*/  CS2R R58, SRZ ;  /* 0x00000000003a7805 */ /* 0x000fe4000001ff00 */
[----:B------:R-:W-:Y:S02]  /*5930*/  ISETP.NE.AND.EX P0, PT, RZ, UR39, PT, P0 ;  /* 0x00000027ff007c0c */ /* 0x000fe4000bf05300 */
[----:B------:R-:W-:Y:S02]  /*5940*/  CS2R R56, SRZ ;  /* 0x0000000000387805 */ /* 0x000fe4000001ff00 */
[----:B------:R-:W-:Y:S02]  /*5950*/  LOP3.LUT P1, RZ, R96, 0xff, RZ, 0xc0, !PT ;  /* 0x000000ff60ff7812 */ /* 0x000fe4000782c0ff */
[----:B------:R-:W-:Y:S02]  /*5960*/  CS2R R54, SRZ ;  /* 0x0000000000367805 */ /* 0x000fe4000001ff00 */
[----:B------:R-:W-:Y:S02]  /*5970*/  SEL R0, RZ, 0xffffffff, P2 ;  /* 0xffffffffff007807 */ /* 0x000fe40001000000 */
[----:B------:R-:W-:Y:S02]  /*5980*/  CS2R R52, SRZ ;  /* 0x0000000000347805 */ /* 0x000fe4000001ff00 */
[----:B------:R-:W-:Y:S04]  /*5990*/  SEL R3, RZ, 0xffffffff, P0 ;  /* 0xffffffffff037807 */ /* 0x000fe80000000000 */
[----:B------:R-:W-:Y:S04]  /*59a0*/  @P3 SEL R0, R3, R0, !P1 ;  /* 0x0000000003003207 */ /* 0x000fe80004800000 */
[----:B------:R-:W-:Y:S04]  /*59b0*/  LOP3.LUT R0, R0, 0x1, RZ, 0xc0, !PT ;  /* 0x0000000100007812 */ /* 0x000fe800078ec0ff */
[----:B------:R-:W-:Y:S01]  /*59c0*/  ISETP.NE.U32.AND P0, PT, R0, 0x1, PT ;  /* 0x000000010000780c */ /* 0x000fe20003f05070 */
[----:B------:R-:W-:Y:S01]  /*59d0*/  @!UPT UIADD3 URZ, UPT, UPT, URZ, URZ, URZ ;  /* 0x000000fffffff290 */ /* 0x000fe2000fffe0ff */
[----:B------:R-:W-:Y:S11]  /*59e0*/  @!P5 BRA `(.L_x_97) ;  /* 0x00000000000cd947 */ /* 0x000ff60003800000 */
[----:B------:R-:W-:Y:S04]  /*59f0*/  SHF.L.U32 R3, R106, 0x1f, RZ ;  /* 0x0000001f6a037819 */ /* 0x000fe800000006ff */
[----:B------:R-:W1:Y:S02]  /*5a00*/  SYNCS.PHASECHK.TRANS64.TRYWAIT P1, [UR43+0xd0], R3 ;  /* 0x0000d003ff0075a7 */ /* 0x000e64000802112b */
[----:B-1----:R-:W-:Y:S05]  /*5a10*/  @!P1 BRA `(.L_x_98) ;  /* 0x00000018002c9947 */ /* 0x002fea0003800000 */
.L_x_97:
[----:B------:R-:W-:Y:S05]  /*5a20*/  BSYNC B0 ;  /* 0x0000000000007941 */ /* 0x000fea0003800000 */
.L_x_96:
[----:B------:R2:W1:Y:S01]  /*5a30*/  @P0 LDS.128 R56, [R103+UR43+0x200] ;  /* 0x0002002b67380984 */ /* 0x0004620008000c00 */
[----:B------:R-:W-:Y:S01]  /*5a40*/  UIADD3 UR4, UPT, UPT, UR43, 0xd8, URZ ;  /* 0x000000d82b047890 */ /* 0x000fe2000fffe0ff */
[----:B------:R-:W-:Y:S02]  /*5a50*/  LOP3.LUT R106, R106, 0x1, RZ, 0x3c, !PT ;  /* 0x000000016a6a7812 */ /* 0x000fe400078e3cff */
[----:B------:R2:W1:Y:S01]  /*5a60*/  @P0 LDS.128 R52, [R102+0x10] ;  /* 0x0000100066340984 */ /* 0x0004620000000c00 */
[----:B------:R-:W-:Y:S01]  /*5a70*/  UPRMT UR4, UR37, 0x654, UR4 ;  /* 0x0000065425047896 */ /* 0x000fe20008000004 */
[----:B------:R-:W-:Y:S01]  /*5a80*/  @!PT LDS RZ, [RZ] ;  /* 0x00000000fffff984 */ /* 0x000fe20000000800 */
[----:B------:R-:W-:Y:S01]  /*5a90*/  @!PT LDS RZ, [RZ] ;  /* 0x00000000fffff984 */ /* 0x000fe20000000800 */
[----:B------:R-:W-:Y:S01]  /*5aa0*/  @!PT LDS RZ, [RZ] ;  /* 0x00000000fffff984 */ /* 0x000fe20000000800 */
[----:B------:R-:W-:Y:S01]  /*5ab0*/  @!PT LDS RZ, [RZ] ;  /* 0x00000000fffff984 */ /* 0x000fe20000000800 */
[----:B------:R5:W-:Y:S06]  /*5ac0*/  MEMBAR.ALL.CTA ;  /* 0x0000000000007992 */ /* 0x000bec0000008000 */
[----:B-----5:R-:W5:Y:S02]  /*5ad0*/  FENCE.VIEW.ASYNC.S ;  /* 0x00000000000073c6 */ /* 0x020f640000000000 */
[----:B-----5:R-:W-:Y:S03]  /*5ae0*/  SYNCS.ARRIVE.TRANS64.RED.A1T0 RZ, [UR4], RZ ;  /* 0x000000ffffff79a7 */ /* 0x020fe60008100404 */
.L_x_95:
[----:B------:R-:W-:Y:S05]  /*5af0*/  BSYNC B1 ;  /* 0x0000000000017941 */ /* 0x000fea0003800000 */
.L_x_94:
[----:B-1----:R-:W-:Y:S04]  /*5b00*/  SHF.R.U32.HI R3, RZ, 0x15, R32 ;  /* 0x00000015ff037819 */ /* 0x002fe80000011620 */
[----:B------:R-:W-:Y:S01]  /*5b10*/  LOP3.LUT P0, RZ, R3, 0x3, R104, 0x48, !PT ;  /* 0x0000000303ff7812 */ /* 0x000fe20007804868 */
[----:B------:R-:W-:Y:S01]  /*5b20*/  @!UPT UIADD3 URZ, UPT, UPT, URZ, URZ, URZ ;  /* 0x000000fffffff290 */ /* 0x000fe2000fffe0ff */
[----:B----4-:R-:W-:Y:S11]  /*5b30*/  @P4 BRA `(.L_x_99) ;  /* 0x0000000000084947 */ /* 0x010ff60003800000 */
[----:B------:R-:W1:Y:S02]  /*5b40*/  SYNCS.PHASECHK.TRANS64.TRYWAIT P1, [R92+URZ+0x110], R7 ;  /* 0x000110075c0075a7 */ /* 0x000e6400080211ff */
[----:B-1----:R-:W-:Y:S05]  /*5b50*/  @!P1 BRA `(.L_x_100) ;  /* 0x0000001400f49947 */ /* 0x002fea0003800000 */
.L_x_99:
[----:B------:R-:W-:Y:S05]  /*5b60*/  @!P0 BRA `(.L_x_101) ;  /* 0x0000000000408947 */ /* 0x000fea0003800000 */
[----:B------:R-:W4:Y:S01]  /*5b70*/  LDCU.64 UR8, c[0x4][0x70] ;  /* 0x01000e00ff0877ac */ /* 0x000f220008000a00 */
[----:B------:R-:W-:Y:S01]  /*5b80*/  MOV R3, 0x0 ;  /* 0x0000000000037802 */ /* 0x000fe20000000f00 */
[----:B------:R-:W-:Y:S02]  /*5b90*/  HFMA2 R12, -RZ, RZ, 0, 5.9604644775390625e-08 ;  /* 0x00000001ff0c7431 */ /* 0x000fe400000001ff */
[----:B------:R-:W-:Y:S02]  /*5ba0*/  IMAD.MOV.U32 R8, RZ, RZ, 0x192 ;  /* 0x00000192ff087424 */ /* 0x000fe400078e00ff */
[----:B------:R-:W-:Y:S01]  /*5bb0*/  IMAD.MOV.U32 R13, RZ, RZ, RZ ;  /* 0x000000ffff0d7224 */ /* 0x000fe200078e00ff */
[----:B------:R-:W1:Y:S01]  /*5bc0*/  LDCU.64 UR6, c[0x4][0x78] ;  /* 0x01000f00ff0677ac */ /* 0x000e620008000a00 */
[----:B------:R-:W2:Y:S01]  /*5bd0*/  LDC.64 R2, c[0x4][R3] ;  /* 0x0100000003027b82 */ /* 0x000ea20000000a00 */
[----:B------:R-:W5:Y:S01]  /*5be0*/  LDCU.64 UR4, c[0x4][0x10] ;  /* 0x01000200ff0477ac */ /* 0x000f620008000a00 */
[----:B----4-:R-:W-:Y:S01]  /*5bf0*/  MOV R5, UR9 ;  /* 0x0000000900057c02 */ /* 0x010fe20008000f00 */
[----:B------:R-:W-:Y:S01]  /*5c00*/  IMAD.U32 R4, RZ, RZ, UR8 ;  /* 0x00000008ff047e24 */ /* 0x000fe2000f8e00ff */
[----:B-1----:R-:W-:Y:S01]  /*5c10*/  MOV R7, UR7 ;  /* 0x0000000700077c02 */ /* 0x002fe20008000f00 */
[----:B------:R-:W-:Y:S01]  /*5c20*/  IMAD.U32 R6, RZ, RZ, UR6 ;  /* 0x00000006ff067e24 */ /* 0x000fe2000f8e00ff */
[----:B-----5:R-:W-:Y:S01]  /*5c30*/  MOV R11, UR5 ;  /* 0x00000005000b7c02 */ /* 0x020fe20008000f00 */
[----:B------:R-:W-:Y:S02]  /*5c40*/  IMAD.U32 R10, RZ, RZ, UR4 ;  /* 0x00000004ff0a7e24 */ /* 0x000fe4000f8e00ff */
[----:B------:R-:W-:Y:S07]  /*5c50*/  LEPC R20, `(.L_x_101) ;  /* 0x000000001014794e */ /* 0x000fee0000000000 */
[----:B--23--:R-:W-:Y:S05]  /*5c60*/  CALL.ABS.NOINC R2 ;  /* 0x0000000002007343 */ /* 0x00cfea0003c00000 */
.L_x_101:
[----:B------:R-:W-:Y:S01]  /*5c70*/  LOP3.LUT P0, RZ, R101, 0x60, RZ, 0xc0, !PT ;  /* 0x0000006065ff7812 */ /* 0x000fe2000780c0ff */
[----:B------:R-:W-:Y:S05]  /*5c80*/  WARPSYNC.ALL ;  /* 0x0000000000007948 */ /* 0x000fea0003800000 */
[----:B------:R-:W-:Y:S01]  /*5c90*/  R2UR UR4, R32 ;  /* 0x00000000200472ca */ /* 0x000fe200000e0000 */
[----:B------:R-:W-:Y:S01]  /*5ca0*/  BSSY.RECONVERGENT B0, `(.L_x_102) ;  /* 0x00000a0000007945 */ /* 0x000fe20003800200 */
[-C--:B------:R-:W-:Y:S02]  /*5cb0*/  F2FP.F16.E4M3.UNPACK_B R50, R56.reuse ;  /* 0x00000038ff32723e */ /* 0x080fe400020006ff */
[----:B------:R-:W-:Y:S02]  /*5cc0*/  F2FP.F16.E4M3.UNPACK_B R63, R56.H1 ;  /* 0x00000038ff3f723e */ /* 0x000fe400030006ff */
[-C--:B------:R-:W-:Y:S01]  /*5cd0*/  F2FP.F16.E4M3.UNPACK_B R56, R57.reuse ;  /* 0x00000039ff38723e */ /* 0x080fe200020006ff */
[--C-:B------:R-:W-:Y:S01]  /*5ce0*/  HADD2.F32 R48, -RZ, R50.reuse.H0_H0 ;  /* 0x20000032ff307230 */ /* 0x100fe20000004100 */
[----:B------:R-:W-:Y:S01]  /*5cf0*/  F2FP.F16.E4M3.UNPACK_B R57, R57.H1 ;  /* 0x00000039ff39723e */ /* 0x000fe200030006ff */
[----:B------:R-:W-:Y:S01]  /*5d00*/  HADD2.F32 R50, -RZ, R50.H1_H1 ;  /* 0x30000032ff327230 */ /* 0x000fe20000004100 */
[-C--:B------:R-:W-:Y:S01]  /*5d10*/  F2FP.F16.E4M3.UNPACK_B R66, R52.reuse ;  /* 0x00000034ff42723e */ /* 0x080fe200020006ff */
[--C-:B------:R-:W-:Y:S01]  /*5d20*/  HADD2.F32 R51, -RZ, R63.reuse.H0_H0 ;  /* 0x2000003fff337230 */ /* 0x100fe20000004100 */
[----:B------:R-:W-:Y:S01]  /*5d30*/  F2FP.F16.E4M3.UNPACK_B R68, R52.H1 ;  /* 0x00000034ff44723e */ /* 0x000fe200030006ff */
[----:B-1----:R-:W-:Y:S01]  /*5d40*/  LDTM.16dp32bit_t0_t15.x32 R4, tmem[UR4] ;  /* 0x00000004000479ee */ /* 0x002fe20008a80000 */
[----:B------:R-:W3:Y:S01]  /*5d50*/  LDTM.16dp32bit_t16_t31.x32 R4, tmem[UR4+0x20] ;  /* 0x00002004000479ee */ /* 0x000ee20008aa0000 */
[----:B------:R-:W-:Y:S01]  /*5d60*/  NOP ;  /* 0x0000000000007918 */ /* 0x000fe20000000000 */
[----:B------:R-:W-:Y:S01]  /*5d70*/  R2UR UR5, R92 ;  /* 0x000000005c0572ca */ /* 0x000fe200000e0000 */
[--C-:B------:R-:W-:Y:S01]  /*5d80*/  HADD2.F32 R65, -RZ, R66.reuse.H0_H0 ;  /* 0x20000042ff417230 */ /* 0x100fe20000004100 */
[----:B------:R-:W-:Y:S01]  /*5d90*/  F2FP.F16.E4M3.UNPACK_B R61, R58 ;  /* 0x0000003aff3d723e */ /* 0x000fe200020006ff */
[----:B------:R-:W-:Y:S01]  /*5da0*/  HADD2.F32 R67, -RZ, R66.H1_H1 ;  /* 0x30000042ff437230 */ /* 0x000fe20000004100 */
[-C--:B------:R-:W-:Y:S01]  /*5db0*/  F2FP.F16.E4M3.UNPACK_B R70, R53.reuse ;  /* 0x00000035ff46723e */ /* 0x080fe200020006ff */
[----:B------:R-:W-:Y:S01]  /*5dc0*/  HADD2.F32 R52, -RZ, R63.H1_H1 ;  /* 0x3000003fff347230 */ /* 0x000fe20000004100 */
[----:B------:R-:W-:Y:S01]  /*5dd0*/  F2FP.F16.E4M3.UNPACK_B R72, R53.H1 ;  /* 0x00000035ff48723e */ /* 0x000fe200030006ff */
[----:B------:R-:W-:Y:S01]  /*5de0*/  HADD2.F32 R53, -RZ, R56.H0_H0 ;  /* 0x20000038ff357230 */ /* 0x000fe20000004100 */
[-C--:B------:R-:W-:Y:S01]  /*5df0*/  F2FP.F16.E4M3.UNPACK_B R74, R54.reuse ;  /* 0x00000036ff4a723e */ /* 0x080fe200020006ff */
[----:B------:R-:W-:Y:S01]  /*5e00*/  HADD2.F32 R69, -RZ, R70.H0_H0 ;  /* 0x20000046ff457230 */ /* 0x000fe20000004100 */
[----:B------:R-:W-:Y:S01]  /*5e10*/  F2FP.F16.E4M3.UNPACK_B R76, R54.H1 ;  /* 0x00000036ff4c723e */ /* 0x000fe200030006ff */
[----:B------:R-:W-:Y:S01]  /*5e20*/  HADD2.F32 R54, -RZ, R56.H1_H1 ;  /* 0x30000038ff367230 */ /* 0x000fe20000004100 */
[----:B------:R-:W-:Y:S01]  /*5e30*/  F2FP.F16.E4M3.UNPACK_B R60, R58.H1 ;  /* 0x0000003aff3c723e */ /* 0x000fe200030006ff */
[----:B------:R-:W-:Y:S01]  /*5e40*/  UIADD3 UR5, UPT, UPT, UR5, 0x130, URZ ;  /* 0x0000013005057890 */ /* 0x000fe2000fffe0ff */
[----:B------:R-:W-:Y:S01]  /*5e50*/  HADD2.F32 R58, -RZ, R61.H1_H1 ;  /* 0x3000003dff3a7230 */ /* 0x000fe20000004100 */
[----:B------:R-:W-:Y:S01]  /*5e60*/  F2FP.F16.E4M3.UNPACK_B R77, R55 ;  /* 0x00000037ff4d723e */ /* 0x000fe200020006ff */
[----:B------:R-:W-:Y:S01]  /*5e70*/  HADD2.F32 R70, -RZ, R70.H1_H1 ;  /* 0x30000046ff467230 */ /* 0x000fe20000004100 */
[----:B------:R-:W-:Y:S01]  /*5e80*/  UPRMT UR5, UR37, 0x654, UR5 ;  /* 0x0000065425057896 */ /* 0x000fe20008000005 */
[--C-:B------:R-:W-:Y:S01]  /*5e90*/  HADD2.F32 R73, -RZ, R74.reuse.H0_H0 ;  /* 0x2000004aff497230 */ /* 0x100fe20000004100 */
[----:B------:R-:W-:Y:S01]  /*5ea0*/  F2FP.F16.E4M3.UNPACK_B R62, R59 ;  /* 0x0000003bff3e723e */ /* 0x000fe200020006ff */
[----:B------:R-:W-:Y:S01]  /*5eb0*/  HADD2.F32 R74, -RZ, R74.H1_H1 ;  /* 0x3000004aff4a7230 */ /* 0x000fe20000004100 */
[----:B------:R-:W-:Y:S01]  /*5ec0*/  F2FP.F16.E4M3.UNPACK_B R78, R55.H1 ;  /* 0x00000037ff4e723e */ /* 0x000fe200030006ff */
[C---:B---3--:R-:W-:Y:S01]  /*5ed0*/  FMUL R4, R47.reuse, R4 ;  /* 0x000000042f047220 */ /* 0x048fe20000400000 */
[C---:B------:R-:W-:Y:S01]  /*5ee0*/  FMUL R5, R47.reuse, R5 ;  /* 0x000000052f057220 */ /* 0x040fe20000400000 */
[C---:B------:R-:W-:Y:S01]  /*5ef0*/  FMUL R8, R47.reuse, R8 ;  /* 0x000000082f087220 */ /* 0x040fe20000400000 */
[----:B------:R-:W-:Y:S01]  /*5f00*/  FMUL R9, R47, R9 ;  /* 0x000000092f097220 */ /* 0x000fe20000400000 */
[----:B------:R-:W-:Y:S01]  /*5f10*/  SYNCS.ARRIVE.TRANS64.RED.A1T0 RZ, [UR5], RZ ;  /* 0x000000ffffff79a7 */ /* 0x000fe20008100405 */
[C---:B------:R-:W-:Y:S01]  /*5f20*/  FFMA R4, R49.reuse, R48, R4 ;  /* 0x0000003031047223 */ /* 0x040fe20000000004 */
[----:B------:R-:W-:Y:S01]  /*5f30*/  FFMA R5, R49, R50, R5 ;  /* 0x0000003231057223 */ /* 0x000fe20000000005 */
[C---:B------:R-:W-:Y:S01]  /*5f40*/  FMUL R12, R47.reuse, R12 ;  /* 0x0000000c2f0c7220 */ /* 0x040fe20000400000 */
        /* <DEDUP_REMOVED lines=9> */
[----:B------:R-:W-:Y:S02]  /*5fe0*/  HADD2.F32 R48, -RZ, R77.H1_H1 ;  /* 0x3000004dff307230 */ /* 0x000fe40000004100 */
[C---:B------:R-:W-:Y:S01]  /*5ff0*/  FMUL R28, R47.reuse, R32 ;  /* 0x000000202f1c7220 */ /* 0x040fe20000400000 */
[C---:B------:R-:W-:Y:S01]  /*6000*/  FMUL R29, R47.reuse, R33 ;  /* 0x000000212f1d7220 */ /* 0x040fe20000400000 */
[C---:B------:R-:W-:Y:S01]  /*6010*/  FMUL R6, R47.reuse, R6 ;  /* 0x000000062f067220 */ /* 0x040fe20000400000 */
[C---:B------:R-:W-:Y:S01]  /*6020*/  FMUL R7, R47.reuse, R7 ;  /* 0x000000072f077220 */ /* 0x040fe20000400000 */
[--C-:B------:R-:W-:Y:S02]  /*6030*/  HADD2.F32 R55, -RZ, R57.reuse.H0_H0 ;  /* 0x20000039ff377230 */ /* 0x100fe40000004100 */
[----:B------:R-:W-:Y:S01]  /*6040*/  FMUL R10, R47, R10 ;  /* 0x0000000a2f0a7220 */ /* 0x000fe20000400000 */
[C---:B------:R-:W-:Y:S01]  /*6050*/  FFMA R6, R49.reuse, R51, R6 ;  /* 0x0000003331067223 */ /* 0x040fe20000000006 */
[----:B------:R-:W-:Y:S02]  /*6060*/  HADD2.F32 R56, -RZ, R57.H1_H1 ;  /* 0x30000039ff387230 */ /* 0x000fe40000004100 */
[C---:B------:R-:W-:Y:S01]  /*6070*/  FFMA R7, R49.reuse, R52, R7 ;  /* 0x0000003431077223 */ /* 0x040fe20000000007 */
[C---:B------:R-:W-:Y:S01]  /*6080*/  FFMA R8, R49.reuse, R53, R8 ;  /* 0x0000003531087223 */ /* 0x040fe20000000008 */
[C---:B------:R-:W-:Y:S01]  /*6090*/  FFMA R9, R49.reuse, R54, R9 ;  /* 0x0000003631097223 */ /* 0x040fe20000000009 */
[----:B------:R-:W-:Y:S02]  /*60a0*/  HADD2.F32 R57, -RZ, R61.H0_H0 ;  /* 0x2000003dff397230 */ /* 0x000fe40000004100 */
[----:B------:R-:W-:Y:S01]  /*60b0*/  FFMA R10, R49, R55, R10 ;  /* 0x00000037310a7223 */ /* 0x000fe2000000000a */
[----:B------:R-:W-:Y:S01]  /*60c0*/  F2FP.SATFINITE.E4M3.F32.PACK_AB_MERGE_C R92, R7, R6, RZ ;  /* 0x00000006075c723e */ /* 0x000fe200048070ff */
[----:B------:R-:W-:Y:S02]  /*60d0*/  HADD2.F32 R61, -RZ, R62.H0_H0 ;  /* 0x2000003eff3d7230 */ /* 0x000fe40000004100 */
[----:B------:R-:W-:Y:S01]  /*60e0*/  FMUL R11, R47, R11 ;  /* 0x0000000b2f0b7220 */ /* 0x000fe20000400000 */
[----:B------:R-:W-:Y:S01]  /*60f0*/  F2FP.F16.E4M3.UNPACK_B R64, R59.H1 ;  /* 0x0000003bff40723e */ /* 0x000fe200030006ff */
[----:B------:R-:W-:Y:S01]  /*6100*/  HADD2.F32 R59, -RZ, R60.H0_H0 ;  /* 0x2000003cff3b7230 */ /* 0x000fe20000004100 */
[----:B------:R-:W-:Y:S01]  /*6110*/  F2FP.SATFINITE.E4M3.F32.PACK_AB_MERGE_C R92, R5, R4, R92 ;  /* 0x00000004055c723e */ /* 0x000fe2000480705c */
[C---:B------:R-:W-:Y:S01]  /*6120*/  FFMA R11, R49.reuse, R56, R11 ;  /* 0x00000038310b7223 */ /* 0x040fe2000000000b */
[C---:B------:R-:W-:Y:S01]  /*6130*/  FFMA R12, R49.reuse, R57, R12 ;  /* 0x00000039310c7223 */ /* 0x040fe2000000000c */
[----:B------:R-:W-:Y:S01]  /*6140*/  FFMA R13, R49, R58, R13 ;  /* 0x0000003a310d7223 */ /* 0x000fe2000000000d */
[----:B------:R-:W-:Y:S02]  /*6150*/  HADD2.F32 R62, -RZ, R62.H1_H1 ;  /* 0x3000003eff3e7230 */ /* 0x000fe40000004100 */
[----:B------:R-:W-:Y:S01]  /*6160*/  FMUL R14, R47, R14 ;  /* 0x0000000e2f0e7220 */ /* 0x000fe20000400000 */
[----:B------:R-:W-:Y:S01]  /*6170*/  HADD2.F32 R60, -RZ, R60.H1_H1 ;  /* 0x3000003cff3c7230 */ /* 0x000fe20000004100 */
[----:B------:R-:W-:Y:S01]  /*6180*/  F2FP.SATFINITE.E4M3.F32.PACK_AB_MERGE_C R93, R11, R10, RZ ;  /* 0x0000000a0b5d723e */ /* 0x000fe200048070ff */
[----:B------:R-:W-:Y:S02]  /*6190*/  HADD2.F32 R51, -RZ, R77.H0_H0 ;  /* 0x2000004dff337230 */ /* 0x000fe40000004100 */
[----:B------:R-:W-:Y:S01]  /*61a0*/  FFMA R14, R49, R59, R14 ;  /* 0x0000003b310e7223 */ /* 0x000fe2000000000e */
[----:B------:R-:W-:Y:S01]  /*61b0*/  FMUL R15, R47, R15 ;  /* 0x0000000f2f0f7220 */ /* 0x000fe20000400000 */
[--C-:B------:R-:W-:Y:S01]  /*61c0*/  HADD2.F32 R63, -RZ, R64.reuse.H0_H0 ;  /* 0x20000040ff3f7230 */ /* 0x100fe20000004100 */
[----:B------:R-:W-:Y:S01]  /*61d0*/  F2FP.SATFINITE.E4M3.F32.PACK_AB_MERGE_C R93, R9, R8, R93 ;  /* 0x00000008095d723e */ /* 0x000fe2000480705d */
[----:B------:R-:W-:Y:S02]  /*61e0*/  HADD2.F32 R64, -RZ, R64.H1_H1 ;  /* 0x30000040ff407230 */ /* 0x000fe40000004100 */
[C---:B------:R-:W-:Y:S01]  /*61f0*/  FFMA R15, R49.reuse, R60, R15 ;  /* 0x0000003c310f7223 */ /* 0x040fe2000000000f */
[C---:B------:R-:W-:Y:S01]  /*6200*/  FFMA R16, R49.reuse, R61, R16 ;  /* 0x0000003d31107223 */ /* 0x040fe20000000010 */
[----:B------:R-:W-:Y:S01]  /*6210*/  FFMA R17, R49, R62, R17 ;  /* 0x0000003e31117223 */ /* 0x000fe20000000011 */
[C---:B------:R-:W-:Y:S01]  /*6220*/  FMUL R18, R47.reuse, R18 ;  /* 0x000000122f127220 */ /* 0x040fe20000400000 */
[C---:B------:R-:W-:Y:S01]  /*6230*/  FMUL R19, R47.reuse, R19 ;  /* 0x000000132f137220 */ /* 0x040fe20000400000 */
[--C-:B------:R-:W-:Y:S02]  /*6240*/  HADD2.F32 R66, -RZ, R68.reuse.H0_H0 ;  /* 0x20000044ff427230 */ /* 0x100fe40000004100 */
[----:B------:R-:W-:Y:S01]  /*6250*/  FMUL R3, R47, R22 ;  /* 0x000000162f037220 */ /* 0x000fe20000400000 */
[C---:B------:R-:W-:Y:S01]  /*6260*/  FFMA R18, R49.reuse, R63, R18 ;  /* 0x0000003f31127223 */ /* 0x040fe20000000012 */
[----:B------:R-:W-:Y:S02]  /*6270*/  HADD2.F32 R68, -RZ, R68.H1_H1 ;  /* 0x30000044ff447230 */ /* 0x000fe40000004100 */
[----:B------:R-:W-:Y:S01]  /*6280*/  FFMA R19, R49, R64, R19 ;  /* 0x0000004031137223 */ /* 0x000fe20000000013 */
[----:B------:R-:W-:Y:S01]  /*6290*/  FMUL R23, R47, R23 ;  /* 0x000000172f177220 */ /* 0x000fe20000400000 */
[C---:B------:R-:W-:Y:S01]  /*62a0*/  FFMA R0, R49.reuse, R65, R0 ;  /* 0x0000004131007223 */ /* 0x040fe20000000000 */
[C---:B------:R-:W-:Y:S01]  /*62b0*/  FFMA R2, R49.reuse, R67, R2 ;  /* 0x0000004331027223 */ /* 0x040fe20000000002 */
[--C-:B------:R-:W-:Y:S02]  /*62c0*/  HADD2.F32 R71, -RZ, R72.reuse.H0_H0 ;  /* 0x20000048ff477230 */ /* 0x100fe40000004100 */
[----:B------:R-:W-:Y:S01]  /*62d0*/  FFMA R3, R49, R66, R3 ;  /* 0x0000004231037223 */ /* 0x000fe20000000003 */
[----:B------:R-:W-:Y:S02]  /*62e0*/  HADD2.F32 R72, -RZ, R72.H1_H1 ;  /* 0x30000048ff487230 */ /* 0x000fe40000004100 */
[----:B------:R-:W-:Y:S01]  /*62f0*/  FMUL R22, R47, R26 ;  /* 0x0000001a2f167220 */ /* 0x000fe20000400000 */
        /* <DEDUP_REMOVED lines=18> */
[----:B------:R-:W-:Y:S01]  /*6420*/  F2FP.SATFINITE.E4M3.F32.PACK_AB_MERGE_C R94, R15, R14, RZ ;  /* 0x0000000e0f5e723e */ /* 0x000fe200048070ff */
[----:B------:R-:W-:Y:S01]  /*6430*/  FFMA R28, R49, R51, R28 ;  /* 0x00000033311c7223 */ /* 0x000fe2000000001c */
[----:B------:R-:W-:Y:S01]  /*6440*/  F2FP.SATFINITE.E4M3.F32.PACK_AB_MERGE_C R95, R19, R18, RZ ;  /* 0x00000012135f723e */ /* 0x000fe200048070ff */
[C---:B------:R-:W-:Y:S01]  /*6450*/  FFMA R29, R49.reuse, R48, R29 ;  /* 0x00000030311d7223 */ /* 0x040fe2000000001d */
[C---:B------:R-:W-:Y:S01]  /*6460*/  FFMA R30, R49.reuse, R77, R30 ;  /* 0x0000004d311e7223 */ /* 0x040fe2000000001e */
[----:B------:R-:W-:Y:S01]  /*6470*/  FFMA R35, R49, R50, R35 ;  /* 0x0000003231237223 */ /* 0x000fe20000000023 */
[----:B------:R-:W-:Y:S02]  /*6480*/  F2FP.SATFINITE.E4M3.F32.PACK_AB_MERGE_C R94, R13, R12, R94 ;  /* 0x0000000c0d5e723e */ /* 0x000fe4000480705e */
[----:B------:R-:W-:Y:S02]  /*6490*/  F2FP.SATFINITE.E4M3.F32.PACK_AB_MERGE_C R95, R17, R16, R95 ;  /* 0x00000010115f723e */ /* 0x000fe4000480705f */
[----:B------:R-:W-:Y:S02]  /*64a0*/  F2FP.SATFINITE.E4M3.F32.PACK_AB_MERGE_C R113, R23, R3, RZ ;  /* 0x000000031771723e */ /* 0x000fe400048070ff */
[----:B------:R-:W-:Y:S01]  /*64b0*/  F2FP.SATFINITE.E4M3.F32.PACK_AB_MERGE_C R114, R27, R22, RZ ;  /* 0x000000161b72723e */ /* 0x000fe200048070ff */
[----:B------:R1:W-:Y:S01]  /*64c0*/  STS.128 [R103+UR43+0x1200], R92 ;  /* 0x0012005c67007988 */ /* 0x0003e20008000c2b */
[----:B------:R-:W-:Y:S02]  /*64d0*/  F2FP.SATFINITE.E4M3.F32.PACK_AB_MERGE_C R116, R31, R26, RZ ;  /* 0x0000001a1f74723e */ /* 0x000fe400048070ff */
[----:B------:R-:W-:Y:S02]  /*64e0*/  F2FP.SATFINITE.E4M3.F32.PACK_AB_MERGE_C R117, R35, R30, RZ ;  /* 0x0000001e2375723e */ /* 0x000fe400048070ff */
[----:B------:R-:W-:Y:S02]  /*64f0*/  F2FP.SATFINITE.E4M3.F32.PACK_AB_MERGE_C R112, R2, R0, R113 ;  /* 0x000000000270723e */ /* 0x000fe40004807071 */
[----:B------:R-:W-:Y:S02]  /*6500*/  F2FP.SATFINITE.E4M3.F32.PACK_AB_MERGE_C R113, R21, R20, R114 ;  /* 0x000000141571723e */ /* 0x000fe40004807072 */
[----:B------:R-:W-:Y:S02]  /*6510*/  F2FP.SATFINITE.E4M3.F32.PACK_AB_MERGE_C R114, R25, R24, R116 ;  /* 0x000000181972723e */ /* 0x000fe40004807074 */
[----:B------:R-:W-:Y:S02]  /*6520*/  F2FP.SATFINITE.E4M3.F32.PACK_AB_MERGE_C R115, R29, R28, R117 ;  /* 0x0000001c1d73723e */ /* 0x000fe40004807075 */
[----:B------:R-:W-:Y:S03]  /*6530*/  IADD3 R116, PT, PT, R44, 0x1, RZ ;  /* 0x000000012c747810 */ /* 0x000fe60007ffe0ff */
[----:B------:R1:W-:Y:S01]  /*6540*/  STS.128 [R102+0x1010], R112 ;  /* 0x0010107066007388 */ /* 0x0003e20000000c00 */
[----:B------:R-:W-:Y:S01]  /*6550*/  @!PT LDS RZ, [RZ] ;  /* 0x00000000fffff984 */ /* 0x000fe20000000800 */
[----:B------:R-:W-:Y:S01]  /*6560*/  @!PT LDS RZ, [RZ] ;  /* 0x00000000fffff984 */ /* 0x000fe20000000800 */
[----:B------:R-:W-:Y:S01]  /*6570*/  @!PT LDS RZ, [RZ] ;  /* 0x00000000fffff984 */ /* 0x000fe20000000800 */
[----:B------:R-:W-:Y:S01]  /*6580*/  @!PT LDS RZ, [RZ] ;  /* 0x00000000fffff984 */ /* 0x000fe20000000800 */
[----:B------:R3:W-:Y:S07]  /*6590*/  MEMBAR.ALL.CTA ;  /* 0x0000000000007992 */ /* 0x0007ee0000008000 */
[----:B---3--:R-:W3:Y:S02]  /*65a0*/  FENCE.VIEW.ASYNC.S ;  /* 0x00000000000073c6 */ /* 0x008ee40000000000 */
[----:B---3--:R-:W-:Y:S06]  /*65b0*/  BAR.SYNC.DEFER_BLOCKING 0x1, 0x80 ;  /* 0x0042000000007b1d */ /* 0x008fec0000010000 */
[----:B------:R-:W-:Y:S05]  /*65c0*/  @P0 BRA `(.L_x_103) ;  /* 0x0000000000340947 */ /* 0x000fea0003800000 */
[----:B------:R-:W-:Y:S01]  /*65d0*/  UIADD3 UR12, UPT, UPT, UR43, 0x1200, URZ ;  /* 0x000012002b0c7890 */ /* 0x000fe2000fffe0ff */
[----:B------:R-:W-:Y:S01]  /*65e0*/  R2UR UR9, R91 ;  /* 0x000000005b0972ca */ /* 0x000fe200000e0000 */
[----:B------:R-:W-:Y:S01]  /*65f0*/  UIADD3 UR10, UP0, UPT, UR46, 0x680, URZ ;  /* 0x000006802e0a7890 */ /* 0x000fe2000ff1e0ff */
[----:B------:R-:W-:Y:S01]  /*6600*/  R2UR UR8, R97 ;  /* 0x00000000610872ca */ /* 0x000fe200000e0000 */
[----:B------:R-:W-:Y:S02]  /*6610*/  UMOV UR7, UR36 ;  /* 0x0000002400077c82 */ /* 0x000fe40008000000 */
[----:B------:R-:W-:Y:S01]  /*6620*/  IMAD.U32 R109, RZ, RZ, UR12 ;  /* 0x0000000cff6d7e24 */ /* 0x000fe2000f8e00ff */
[----:B------:R-:W-:Y:S04]  /*6630*/  UIADD3.X UR11, UPT, UPT, URZ, UR47, URZ, UP0, !UPT ;  /* 0x0000002fff0b7290 */ /* 0x000fe800087fe4ff */
[----:B------:R-:W-:Y:S03]  /*6640*/  R2UR UR4, R109 ;  /* 0x000000006d0472ca */ /* 0x000fe600000e0000 */
[----:B------:R-:W-:Y:S02]  /*6650*/  USHF.L.U32 UR5, UR9, 0x6, URZ ;  /* 0x0000000609057899 */ /* 0x000fe400080006ff */
[----:B------:R-:W-:Y:S09]  /*6660*/  USHF.L.U32 UR6, UR8, 0x6, URZ ;  /* 0x0000000608067899 */ /* 0x000ff200080006ff */
[----:B------:R3:W-:Y:S01]  /*6670*/  UTMASTG.3D [UR4], [UR10] ;  /* 0x000000040a0073b5 */ /* 0x0007e20008010000 */
[----:B------:R0:W-:Y:S01]  /*6680*/  UTMACMDFLUSH ;  /* 0x00000000000079b7 */ /* 0x0001e20000000000 */
[----:B---3--:R-:W-:Y:S04]  /*6690*/  DEPBAR.LE SB0, 0x0 ;  /* 0x000080000000791a */ /* 0x008fe80000000000 */
.L_x_103:
[----:B------:R-:W-:Y:S05]  /*66a0*/  BSYNC.RECONVERGENT B0 ;  /* 0x0000000000007941 */ /* 0x000fea0003800200 */
.L_x_102:
[----:B------:R-:W-:Y:S01]  /*66b0*/  BAR.SYNC.DEFER_BLOCKING 0x1, 0x80 ;  /* 0x0042000000007b1d */ /* 0x000fe20000010000 */
[----:B------:R-:W-:Y:S01]  /*66c0*/  ISETP.NE.AND P2, PT, R110, RZ, PT ;  /* 0x000000ff6e00720c */ /* 0x000fe20003f45270 */
[----:B------:R-:W-:Y:S01]  /*66d0*/  IMAD.IADD R91, R43, 0x1, R79 ;  /* 0x000000012b5b7824 */ /* 0x000fe200078e024f */
[----:B------:R-:W-:Y:S01]  /*66e0*/  ISETP.NE.AND P0, PT, R111, 0x2, PT ;  /* 0x000000026f00780c */ /* 0x000fe20003f05270 */
[----:B------:R-:W-:Y:S01]  /*66f0*/  IMAD.IADD R97, R45, 0x1, R90 ;  /* 0x000000012d617824 */ /* 0x000fe200078e025a */
[----:B------:R-:W-:Y:S02]  /*6700*/  ISETP.NE.AND P1, PT, R116, 0x4, PT ;  /* 0x000000047400780c */ /* 0x000fe40003f25270 */
[----:B------:R-:W-:Y:S02]  /*6710*/  SEL R0, RZ, 0x1, P0 ;  /* 0x00000001ff007807 */ /* 0x000fe40000000000 */
[----:B------:R-:W-:Y:S02]  /*6720*/  SEL R3, RZ, 0x1, P1 ;  /* 0x00000001ff037807 */ /* 0x000fe40000800000 */
[----:B------:R-:W-:Y:S02]  /*6730*/  LOP3.LUT R107, R107, R0, RZ, 0x3c, !PT ;  /* 0x000000006b6b7212 */ /* 0x000fe400078e3cff */
[----:B------:R-:W-:Y:S02]  /*6740*/  LOP3.LUT R108, R108, R3, RZ, 0x3c, !PT ;  /* 0x000000036c6c7212 */ /* 0x000fe400078e3cff */
[----:B------:R-:W-:Y:S02]  /*6750*/  @P2 R2UR UR36, R105 ;  /* 0x00000000692422ca */ /* 0x000fe400000e0000 */
[----:B------:R-:W-:Y:S02]  /*6760*/  SEL R111, R111, RZ, P0 ;  /* 0x000000ff6f6f7207 */ /* 0x000fe40000000000 */
[----:B------:R-:W-:Y:S01]  /*6770*/  SEL R44, R116, RZ, P1 ;  /* 0x000000ff742c7207 */ /* 0x000fe20000800000 */
[----:B------:R-:W-:Y:S10]  /*6780*/  @P2 BRA `(.L_x_104) ;  /* 0xffffffe400842947 */ /* 0x000ff4000383ffff */
[----:B------:R-:W-:Y:S05]  /*6790*/  EXIT ;  /* 0x000000000000794d */ /* 0x000fea0003800000 */
.L_x_20:
[----:B--2---:R2:W1:Y:S02]  /*67a0*/  SYNCS.PHASECHK.TRANS64.TRYWAIT P0, [R3+URZ+0x160], R2 ;  /* 0x00016002030075a7 */ /* 0x00446400080011ff */
[----:B-1----:R-:W-:Y:S05]  /*67b0*/  @!P0 NANOSLEEP.SYNCS 0x989680 ;  /* 0x009896800000895d */ /* 0x002fea0003900000 */
[----:B------:R-:W1:Y:S02]  /*67c0*/  @!P0 SYNCS.PHASECHK.TRANS64 P0, [R3+URZ+0x160], R2 ;  /* 0x00016002030085a7 */ /* 0x000e6400080010ff */
[----:B-1----:R-:W-:Y:S05]  /*67d0*/  @!P0 BRA `(.L_x_20) ;  /* 0xfffffffc00f08947 */ /* 0x002fea000383ffff */
[----:B------:R-:W-:Y:S05]  /*67e0*/  BRA `(.L_x_105) ;  /* 0xffffffac00b87947 */ /* 0x000fea000383ffff */
.L_x_23:
[----:B-1----:R-:W-:-:S07]  /*67f0*/  MOV R2, UR33 ;  /* 0x0000002100027c02 */ /* 0x002fce0008000f00 */
.L_x_106:
[----:B-1----:R1:W2:Y:S02]  /*6800*/  SYNCS.PHASECHK.TRANS64.TRYWAIT P0, [R2+URZ+0x68], R5 ;  /* 0x00006805020075a7 */ /* 0x0022a400080011ff */
[----:B--2---:R-:W-:Y:S05]  /*6810*/  @!P0 NANOSLEEP.SYNCS 0x989680 ;  /* 0x009896800000895d */ /* 0x004fea0003900000 */
[----:B------:R-:W2:Y:S02]  /*6820*/  @!P0 SYNCS.PHASECHK.TRANS64 P0, [R2+URZ+0x68], R5 ;  /* 0x00006805020085a7 */ /* 0x000ea400080010ff */
[----:B--2---:R-:W-:Y:S05]  /*6830*/  @!P0 BRA `(.L_x_106) ;  /* 0xfffffffc00f08947 */ /* 0x004fea000383ffff */
[----:B------:R-:W-:Y:S05]  /*6840*/  BRA `(.L_x_22) ;  /* 0xffffffb000087947 */ /* 0x000fea000383ffff */
.L_x_29:
[----:B-1----:R-:W-:-:S07]  /*6850*/  MOV R2, UR17 ;  /* 0x0000001100027c02 */ /* 0x002fce0008000f00 */
.L_x_107:
[----:B-1----:R1:W2:Y:S02]  /*6860*/  SYNCS.PHASECHK.TRANS64.TRYWAIT P0, [R2+URZ+0x68], R5 ;  /* 0x00006805020075a7 */ /* 0x0022a400080011ff */
[----:B--2---:R-:W-:Y:S05]  /*6870*/  @!P0 NANOSLEEP.SYNCS 0x989680 ;  /* 0x009896800000895d */ /* 0x004fea0003900000 */
[----:B------:R-:W2:Y:S02]  /*6880*/  @!P0 SYNCS.PHASECHK.TRANS64 P0, [R2+URZ+0x68], R5 ;  /* 0x00006805020085a7 */ /* 0x000ea400080010ff */
[----:B--2---:R-:W-:Y:S05]  /*6890*/  @!P0 BRA `(.L_x_107) ;  /* 0xfffffffc00f08947 */ /* 0x004fea000383ffff */
[----:B------:R-:W-:Y:S05]  /*68a0*/  BRA `(.L_x_28) ;  /* 0xffffffb000ac7947 */ /* 0x000fea000383ffff */
.L_x_33:
[----:B-1----:R1:W2:Y:S02]  /*68b0*/  SYNCS.PHASECHK.TRANS64.TRYWAIT P0, [R2+URZ+0xf0], R3 ;  /* 0x0000f003020075a7 */ /* 0x0022a400080011ff */
[----:B--2---:R-:W-:Y:S05]  /*68c0*/  @!P0 NANOSLEEP.SYNCS 0x989680 ;  /* 0x009896800000895d */ /* 0x004fea0003900000 */
[----:B------:R-:W2:Y:S02]  /*68d0*/  @!P0 SYNCS.PHASECHK.TRANS64 P0, [R2+URZ+0xf0], R3 ;  /* 0x0000f003020085a7 */ /* 0x000ea400080010ff */
[----:B--2---:R-:W-:Y:S05]  /*68e0*/  @!P0 BRA `(.L_x_33) ;  /* 0xfffffffc00f08947 */ /* 0x004fea000383ffff */
[----:B------:R-:W-:Y:S05]  /*68f0*/  BRA `(.L_x_108) ;  /* 0xffffffb400387947 */ /* 0x000fea000383ffff */
.L_x_37:
[----:B----4-:R-:W-:-:S07]  /*6900*/  MOV R0, UR5 ;  /* 0x0000000500007c02 */ /* 0x010fce0008000f00 */
.L_x_109:
[----:B-1----:R1:W2:Y:S02]  /*6910*/  SYNCS.PHASECHK.TRANS64.TRYWAIT P0, [R0+URZ], R3 ;  /* 0x00000003000075a7 */ /* 0x0022a400080011ff */
[----:B--2---:R-:W-:Y:S05]  /*6920*/  @!P0 NANOSLEEP.SYNCS 0x989680 ;  /* 0x009896800000895d */ /* 0x004fea0003900000 */
[----:B------:R-:W2:Y:S02]  /*6930*/  @!P0 SYNCS.PHASECHK.TRANS64 P0, [R0+URZ], R3 ;  /* 0x00000003000085a7 */ /* 0x000ea400080010ff */
[----:B--2---:R-:W-:Y:S05]  /*6940*/  @!P0 BRA `(.L_x_109) ;  /* 0xfffffffc00f08947 */ /* 0x004fea000383ffff */
[----:B------:R-:W-:Y:S05]  /*6950*/  BRA `(.L_x_110) ;  /* 0xffffffb800a87947 */ /* 0x000fea000383ffff */
.L_x_38:
[----:B----4-:R-:W-:-:S07]  /*6960*/  MOV R0, UR5 ;  /* 0x0000000500007c02 */ /* 0x010fce0008000f00 */
.L_x_111:
[----:B-1----:R1:W2:Y:S02]  /*6970*/  SYNCS.PHASECHK.TRANS64.TRYWAIT P0, [R0+URZ], R3 ;  /* 0x00000003000075a7 */ /* 0x0022a400080011ff */
[----:B--2---:R-:W-:Y:S05]  /*6980*/  @!P0 NANOSLEEP.SYNCS 0x989680 ;  /* 0x009896800000895d */ /* 0x004fea0003900000 */
[----:B------:R-:W2:Y:S02]  /*6990*/  @!P0 SYNCS.PHASECHK.TRANS64 P0, [R0+URZ], R3 ;  /* 0x00000003000085a7 */ /* 0x000ea400080010ff */
[----:B--2---:R-:W-:Y:S05]  /*69a0*/  @!P0 BRA `(.L_x_111) ;  /* 0xfffffffc00f08947 */ /* 0x004fea000383ffff */
[----:B------:R-:W-:Y:S05]  /*69b0*/  BRA `(.L_x_112) ;  /* 0xffffffb800b47947 */ /* 0x000fea000383ffff */
.L_x_39:
[----:B----4-:R-:W-:-:S07]  /*69c0*/  MOV R0, UR5 ;  /* 0x0000000500007c02 */ /* 0x010fce0008000f00 */
.L_x_113:
[----:B-1----:R1:W2:Y:S02]  /*69d0*/  SYNCS.PHASECHK.TRANS64.TRYWAIT P0, [R0+URZ], R3 ;  /* 0x00000003000075a7 */ /* 0x0022a400080011ff */
[----:B--2---:R-:W-:Y:S05]  /*69e0*/  @!P0 NANOSLEEP.SYNCS 0x989680 ;  /* 0x009896800000895d */ /* 0x004fea0003900000 */
[----:B------:R-:W2:Y:S02]  /*69f0*/  @!P0 SYNCS.PHASECHK.TRANS64 P0, [R0+URZ], R3 ;  /* 0x00000003000085a7 */ /* 0x000ea400080010ff */
[----:B--2---:R-:W-:Y:S05]  /*6a00*/  @!P0 BRA `(.L_x_113) ;  /* 0xfffffffc00f08947 */ /* 0x004fea000383ffff */
[----:B------:R-:W-:Y:S05]  /*6a10*/  BRA `(.L_x_114) ;  /* 0xffffffb800c07947 */ /* 0x000fea000383ffff */
.L_x_40:
[----:B----4-:R-:W-:-:S07]  /*6a20*/  MOV R0, UR5 ;  /* 0x0000000500007c02 */ /* 0x010fce0008000f00 */
.L_x_115:
[----:B-1----:R1:W2:Y:S02]  /*6a30*/  SYNCS.PHASECHK.TRANS64.TRYWAIT P0, [R0+URZ], R3 ;  /* 0x00000003000075a7 */ /* 0x0022a400080011ff */
[----:B--2---:R-:W-:Y:S05]  /*6a40*/  @!P0 NANOSLEEP.SYNCS 0x989680 ;  /* 0x009896800000895d */ /* 0x004fea0003900000 */
[----:B------:R-:W2:Y:S02]  /*6a50*/  @!P0 SYNCS.PHASECHK.TRANS64 P0, [R0+URZ], R3 ;  /* 0x00000003000085a7 */ /* 0x000ea400080010ff */
[----:B--2---:R-:W-:Y:S05]  /*6a60*/  @!P0 BRA `(.L_x_115) ;  /* 0xfffffffc00f08947 */ /* 0x004fea000383ffff */
[----:B------:R-:W-:Y:S05]  /*6a70*/  BRA `(.L_x_116) ;  /* 0xffffffb800cc7947 */ /* 0x000fea000383ffff */
.L_x_41:
[----:B----4-:R-:W-:-:S07]  /*6a80*/  MOV R0, UR5 ;  /* 0x0000000500007c02 */ /* 0x010fce0008000f00 */
.L_x_117:
[----:B-1----:R1:W2:Y:S02]  /*6a90*/  SYNCS.PHASECHK.TRANS64.TRYWAIT P0, [R0+URZ], R3 ;  /* 0x00000003000075a7 */ /* 0x0022a400080011ff */
[----:B--2---:R-:W-:Y:S05]  /*6aa0*/  @!P0 NANOSLEEP.SYNCS 0x989680 ;  /* 0x009896800000895d */ /* 0x004fea0003900000 */
[----:B------:R-:W2:Y:S02]  /*6ab0*/  @!P0 SYNCS.PHASECHK.TRANS64 P0, [R0+URZ], R3 ;  /* 0x00000003000085a7 */ /* 0x000ea400080010ff */
[----:B--2---:R-:W-:Y:S05]  /*6ac0*/  @!P0 BRA `(.L_x_117) ;  /* 0xfffffffc00f08947 */ /* 0x004fea000383ffff */
[----:B------:R-:W-:Y:S05]  /*6ad0*/  BRA `(.L_x_118) ;  /* 0xffffffb800d87947 */ /* 0x000fea000383ffff */
.L_x_42:
[----:B----4-:R-:W-:-:S07]  /*6ae0*/  MOV R0, UR5 ;  /* 0x0000000500007c02 */ /* 0x010fce0008000f00 */
.L_x_119:
[----:B-1----:R1:W2:Y:S02]  /*6af0*/  SYNCS.PHASECHK.TRANS64.TRYWAIT P0, [R0+URZ], R3 ;  /* 0x00000003000075a7 */ /* 0x0022a400080011ff */
[----:B--2---:R-:W-:Y:S05]  /*6b00*/  @!P0 NANOSLEEP.SYNCS 0x989680 ;  /* 0x009896800000895d */ /* 0x004fea0003900000 */
[----:B------:R-:W2:Y:S02]  /*6b10*/  @!P0 SYNCS.PHASECHK.TRANS64 P0, [R0+URZ], R3 ;  /* 0x00000003000085a7 */ /* 0x000ea400080010ff */
[----:B--2---:R-:W-:Y:S05]  /*6b20*/  @!P0 BRA `(.L_x_119) ;  /* 0xfffffffc00f08947 */ /* 0x004fea000383ffff */
[----:B------:R-:W-:Y:S05]  /*6b30*/  BRA `(.L_x_120) ;  /* 0xffffffb800e47947 */ /* 0x000fea000383ffff */
.L_x_43:
[----:B----4-:R-:W-:-:S07]  /*6b40*/  MOV R0, UR5 ;  /* 0x0000000500007c02 */ /* 0x010fce0008000f00 */
.L_x_121:
[----:B-1----:R1:W2:Y:S02]  /*6b50*/  SYNCS.PHASECHK.TRANS64.TRYWAIT P0, [R0+URZ], R3 ;  /* 0x00000003000075a7 */ /* 0x0022a400080011ff */
[----:B--2---:R-:W-:Y:S05]  /*6b60*/  @!P0 NANOSLEEP.SYNCS 0x989680 ;  /* 0x009896800000895d */ /* 0x004fea0003900000 */
[----:B------:R-:W2:Y:S02]  /*6b70*/  @!P0 SYNCS.PHASECHK.TRANS64 P0, [R0+URZ], R3 ;  /* 0x00000003000085a7 */ /* 0x000ea400080010ff */
[----:B--2---:R-:W-:Y:S05]  /*6b80*/  @!P0 BRA `(.L_x_121) ;  /* 0xfffffffc00f08947 */ /* 0x004fea000383ffff */
[----:B------:R-:W-:Y:S05]  /*6b90*/  BRA `(.L_x_122) ;  /* 0xffffffb800f07947 */ /* 0x000fea000383ffff */
.L_x_44:
[----:B----4-:R-:W-:-:S07]  /*6ba0*/  MOV R0, UR5 ;  /* 0x0000000500007c02 */ /* 0x010fce0008000f00 */
.L_x_123:
[----:B-1----:R1:W2:Y:S02]  /*6bb0*/  SYNCS.PHASECHK.TRANS64.TRYWAIT P0, [R0+URZ], R3 ;  /* 0x00000003000075a7 */ /* 0x0022a400080011ff */
[----:B--2---:R-:W-:Y:S05]  /*6bc0*/  @!P0 NANOSLEEP.SYNCS 0x989680 ;  /* 0x009896800000895d */ /* 0x004fea0003900000 */
[----:B------:R-:W2:Y:S02]  /*6bd0*/  @!P0 SYNCS.PHASECHK.TRANS64 P0, [R0+URZ], R3 ;  /* 0x00000003000085a7 */ /* 0x000ea400080010ff */
[----:B--2---:R-:W-:Y:S05]  /*6be0*/  @!P0 BRA `(.L_x_123) ;  /* 0xfffffffc00f08947 */ /* 0x004fea000383ffff */
[----:B------:R-:W-:Y:S05]  /*6bf0*/  BRA `(.L_x_124) ;  /* 0xffffffb800fc7947 */ /* 0x000fea000383ffff */
.L_x_45:
[----:B----4-:R-:W-:-:S07]  /*6c00*/  MOV R0, UR5 ;  /* 0x0000000500007c02 */ /* 0x010fce0008000f00 */
.L_x_125:
[----:B-1----:R1:W2:Y:S02]  /*6c10*/  SYNCS.PHASECHK.TRANS64.TRYWAIT P0, [R0+URZ], R3 ;  /* 0x00000003000075a7 */ /* 0x0022a400080011ff */
[----:B--2---:R-:W-:Y:S05]  /*6c20*/  @!P0 NANOSLEEP.SYNCS 0x989680 ;  /* 0x009896800000895d */ /* 0x004fea0003900000 */
[----:B------:R-:W2:Y:S02]  /*6c30*/  @!P0 SYNCS.PHASECHK.TRANS64 P0, [R0+URZ], R3 ;  /* 0x00000003000085a7 */ /* 0x000ea400080010ff */
[----:B--2---:R-:W-:Y:S05]  /*6c40*/  @!P0 BRA `(.L_x_125) ;  /* 0xfffffffc00f08947 */ /* 0x004fea000383ffff */
[----:B------:R-:W-:Y:S05]  /*6c50*/  BRA `(.L_x_126) ;  /* 0xffffffbc00087947 */ /* 0x000fea000383ffff */
.L_x_46:
[----:B----4-:R-:W-:-:S07]  /*6c60*/  MOV R0, UR5 ;  /* 0x0000000500007c02 */ /* 0x010fce0008000f00 */
.L_x_127:
[----:B-1----:R1:W2:Y:S02]  /*6c70*/  SYNCS.PHASECHK.TRANS64.TRYWAIT P0, [R0+URZ], R3 ;  /* 0x00000003000075a7 */ /* 0x0022a400080011ff */
[----:B--2---:R-:W-:Y:S05]  /*6c80*/  @!P0 NANOSLEEP.SYNCS 0x989680 ;  /* 0x009896800000895d */ /* 0x004fea0003900000 */
[----:B------:R-:W2:Y:S02]  /*6c90*/  @!P0 SYNCS.PHASECHK.TRANS64 P0, [R0+URZ], R3 ;  /* 0x00000003000085a7 */ /* 0x000ea400080010ff */
[----:B--2---:R-:W-:Y:S05]  /*6ca0*/  @!P0 BRA `(.L_x_127) ;  /* 0xfffffffc00f08947 */ /* 0x004fea000383ffff */
[----:B------:R-:W-:Y:S05]  /*6cb0*/  BRA `(.L_x_128) ;  /* 0xffffffbc00147947 */ /* 0x000fea000383ffff */
.L_x_47:
[----:B----4-:R-:W-:-:S07]  /*6cc0*/  MOV R0, UR5 ;  /* 0x0000000500007c02 */ /* 0x010fce0008000f00 */
.L_x_129:
[----:B-1----:R1:W2:Y:S02]  /*6cd0*/  SYNCS.PHASECHK.TRANS64.TRYWAIT P0, [R0+URZ], R3 ;  /* 0x00000003000075a7 */ /* 0x0022a400080011ff */
[----:B--2---:R-:W-:Y:S05]  /*6ce0*/  @!P0 NANOSLEEP.SYNCS 0x989680 ;  /* 0x009896800000895d */ /* 0x004fea0003900000 */
[----:B------:R-:W2:Y:S02]  /*6cf0*/  @!P0 SYNCS.PHASECHK.TRANS64 P0, [R0+URZ], R3 ;  /* 0x00000003000085a7 */ /* 0x000ea400080010ff */
[----:B--2---:R-:W-:Y:S05]  /*6d00*/  @!P0 BRA `(.L_x_129) ;  /* 0xfffffffc00f08947 */ /* 0x004fea000383ffff */
[----:B------:R-:W-:Y:S05]  /*6d10*/  BRA `(.L_x_130) ;  /* 0xffffffbc00207947 */ /* 0x000fea000383ffff */
.L_x_48:
[----:B----4-:R-:W-:-:S07]  /*6d20*/  MOV R0, UR5 ;  /* 0x0000000500007c02 */ /* 0x010fce0008000f00 */
.L_x_131:
[----:B-1----:R1:W2:Y:S02]  /*6d30*/  SYNCS.PHASECHK.TRANS64.TRYWAIT P0, [R0+URZ], R3 ;  /* 0x00000003000075a7 */ /* 0x0022a400080011ff */
[----:B--2---:R-:W-:Y:S05]  /*6d40*/  @!P0 NANOSLEEP.SYNCS 0x989680 ;  /* 0x009896800000895d */ /* 0x004fea0003900000 */
[----:B------:R-:W2:Y:S02]  /*6d50*/  @!P0 SYNCS.PHASECHK.TRANS64 P0, [R0+URZ], R3 ;  /* 0x00000003000085a7 */ /* 0x000ea400080010ff */
[----:B--2---:R-:W-:Y:S05]  /*6d60*/  @!P0 BRA `(.L_x_131) ;  /* 0xfffffffc00f08947 */ /* 0x004fea000383ffff */
[----:B------:R-:W-:Y:S05]  /*6d70*/  BRA `(.L_x_132) ;  /* 0xffffffbc002c7947 */ /* 0x000fea000383ffff */
.L_x_51:
[----:B-1----:R1:W2:Y:S02]  /*6d80*/  SYNCS.PHASECHK.TRANS64.TRYWAIT P0, [R0+URZ+0x150], R5 ;  /* 0x00015005000075a7 */ /* 0x0022a400080011ff */
[----:B--2---:R-:W-:Y:S05]  /*6d90*/  @!P0 NANOSLEEP.SYNCS 0x989680 ;  /* 0x009896800000895d */ /* 0x004fea0003900000 */
[----:B------:R-:W2:Y:S02]  /*6da0*/  @!P0 SYNCS.PHASECHK.TRANS64 P0, [R0+URZ+0x150], R5 ;  /* 0x00015005000085a7 */ /* 0x000ea400080010ff */
[----:B--2---:R-:W-:Y:S05]  /*6db0*/  @!P0 BRA `(.L_x_51) ;  /* 0xfffffffc00f08947 */ /* 0x004fea000383ffff */
[----:B------:R-:W-:Y:S05]  /*6dc0*/  BRA `(.L_x_133) ;  /* 0xffffffbc00887947 */ /* 0x000fea000383ffff */
.L_x_52:
[----:B------:R-:W-:-:S07]  /*6dd0*/  MOV R0, UR5 ;  /* 0x0000000500007c02 */ /* 0x000fce0008000f00 */
.L_x_134:
[----:B-1----:R1:W2:Y:S02]  /*6de0*/  SYNCS.PHASECHK.TRANS64.TRYWAIT P0, [R0+URZ+0x100], R5 ;  /* 0x00010005000075a7 */ /* 0x0022a400080011ff */
[----:B--2---:R-:W-:Y:S05]  /*6df0*/  @!P0 NANOSLEEP.SYNCS 0x989680 ;  /* 0x009896800000895d */ /* 0x004fea0003900000 */
[----:B------:R-:W2:Y:S02]  /*6e00*/  @!P0 SYNCS.PHASECHK.TRANS64 P0, [R0+URZ+0x100], R5 ;  /* 0x00010005000085a7 */ /* 0x000ea400080010ff */
[----:B--2---:R-:W-:Y:S05]  /*6e10*/  @!P0 BRA `(.L_x_134) ;  /* 0xfffffffc00f08947 */ /* 0x004fea000383ffff */
[----:B------:R-:W-:Y:S05]  /*6e20*/  BRA `(.L_x_135) ;  /* 0xffffffbc00987947 */ /* 0x000fea000383ffff */
.L_x_53:
[----:B-1----:R1:W2:Y:S02]  /*6e30*/  SYNCS.PHASECHK.TRANS64.TRYWAIT P1, [R0+URZ+0xf0], R5 ;  /* 0x0000f005000075a7 */ /* 0x0022a400080211ff */
[----:B--2---:R-:W-:Y:S05]  /*6e40*/  @!P1 NANOSLEEP.SYNCS 0x989680 ;  /* 0x009896800000995d */ /* 0x004fea0003900000 */
[----:B------:R-:W2:Y:S02]  /*6e50*/  @!P1 SYNCS.PHASECHK.TRANS64 P1, [R0+URZ+0xf0], R5 ;  /* 0x0000f005000095a7 */ /* 0x000ea400080210ff */
[----:B--2---:R-:W-:Y:S05]  /*6e60*/  @!P1 BRA `(.L_x_53) ;  /* 0xfffffffc00f09947 */ /* 0x004fea000383ffff */
[----:B------:R-:W-:Y:S05]  /*6e70*/  BRA `(.L_x_136) ;  /* 0xffffffbc00c87947 */ /* 0x000fea000383ffff */
.L_x_56:
[----:B------:R-:W-:-:S07]  /*6e80*/  MOV R0, UR5 ;  /* 0x0000000500007c02 */ /* 0x000fce0008000f00 */
.L_x_137:
[----:B-1----:R1:W2:Y:S02]  /*6e90*/  SYNCS.PHASECHK.TRANS64.TRYWAIT P0, [R0+URZ+0x100], R3 ;  /* 0x00010003000075a7 */ /* 0x0022a400080011ff */
[----:B--2---:R-:W-:Y:S05]  /*6ea0*/  @!P0 NANOSLEEP.SYNCS 0x989680 ;  /* 0x009896800000895d */ /* 0x004fea0003900000 */
[----:B------:R-:W2:Y:S02]  /*6eb0*/  @!P0 SYNCS.PHASECHK.TRANS64 P0, [R0+URZ+0x100], R3 ;  /* 0x00010003000085a7 */ /* 0x000ea400080010ff */
[----:B--2---:R-:W-:Y:S05]  /*6ec0*/  @!P0 BRA `(.L_x_137) ;  /* 0xfffffffc00f08947 */ /* 0x004fea000383ffff */
[----:B------:R-:W-:Y:S05]  /*6ed0*/  BRA `(.L_x_55) ;  /* 0xffffffc0001c7947 */ /* 0x000fea000383ffff */
.L_x_63:
[----:B-1----:R1:W2:Y:S02]  /*6ee0*/  SYNCS.PHASECHK.TRANS64.TRYWAIT P1, [R0+URZ+0xf0], R5 ;  /* 0x0000f005000075a7 */ /* 0x0022a400080211ff */
[----:B--2---:R-:W-:Y:S05]  /*6ef0*/  @!P1 NANOSLEEP.SYNCS 0x989680 ;  /* 0x009896800000995d */ /* 0x004fea0003900000 */
[----:B------:R-:W2:Y:S02]  /*6f00*/  @!P1 SYNCS.PHASECHK.TRANS64 P1, [R0+URZ+0xf0], R5 ;  /* 0x0000f005000095a7 */ /* 0x000ea400080210ff */
[----:B--2---:R-:W-:Y:S05]  /*6f10*/  @!P1 BRA `(.L_x_63) ;  /* 0xfffffffc00f09947 */ /* 0x004fea000383ffff */
[----:B------:R-:W-:Y:S05]  /*6f20*/  BRA `(.L_x_138) ;  /* 0xffffffc400847947 */ /* 0x000fea000383ffff */
.L_x_64:
[----:B------:R-:W-:-:S07]  /*6f30*/  MOV R3, UR7 ;  /* 0x0000000700037c02 */ /* 0x000fce0008000f00 */
.L_x_139:
[----:B-1----:R1:W2:Y:S02]  /*6f40*/  SYNCS.PHASECHK.TRANS64.TRYWAIT P0, [R3+URZ+0x130], R0 ;  /* 0x00013000030075a7 */ /* 0x0022a400080011ff */
[----:B--2---:R-:W-:Y:S05]  /*6f50*/  @!P0 NANOSLEEP.SYNCS 0x989680 ;  /* 0x009896800000895d */ /* 0x004fea0003900000 */
[----:B------:R-:W2:Y:S02]  /*6f60*/  @!P0 SYNCS.PHASECHK.TRANS64 P0, [R3+URZ+0x130], R0 ;  /* 0x00013000030085a7 */ /* 0x000ea400080010ff */
[----:B--2---:R-:W-:Y:S05]  /*6f70*/  @!P0 BRA `(.L_x_139) ;  /* 0xfffffffc00f08947 */ /* 0x004fea000383ffff */
[----:B------:R-:W-:Y:S05]  /*6f80*/  BRA `(.L_x_140) ;  /* 0xffffffc400d47947 */ /* 0x000fea000383ffff */
.L_x_67:
[----:B------:R-:W-:Y:S07]  /*6f90*/  MOV R0, UR6 ;  /* 0x0000000600007c02 */ /* 0x000fee0008000f00 */
.L_x_141:
[----:B-1----:R1:W2:Y:S02]  /*6fa0*/  SYNCS.PHASECHK.TRANS64.TRYWAIT P0, [R0+URZ], R3 ;  /* 0x00000003000075a7 */ /* 0x0022a400080011ff */
[----:B--2---:R-:W-:Y:S05]  /*6fb0*/  @!P0 NANOSLEEP.SYNCS 0x989680 ;  /* 0x009896800000895d */ /* 0x004fea0003900000 */
[----:B------:R-:W2:Y:S02]  /*6fc0*/  @!P0 SYNCS.PHASECHK.TRANS64 P0, [R0+URZ], R3 ;  /* 0x00000003000085a7 */ /* 0x000ea400080010ff */
[----:B--2---:R-:W-:Y:S05]  /*6fd0*/  @!P0 BRA `(.L_x_141) ;  /* 0xfffffffc00f08947 */ /* 0x004fea000383ffff */
[----:B------:R-:W-:Y:S05]  /*6fe0*/  BRA `(.L_x_66) ;  /* 0xffffffc400f07947 */ /* 0x000fea000383ffff */
.L_x_70:
[----:B------:R-:W-:-:S07]  /*6ff0*/  MOV R0, UR6 ;  /* 0x0000000600007c02 */ /* 0x000fce0008000f00 */
.L_x_142:
[----:B--2---:R2:W4:Y:S02]  /*7000*/  SYNCS.PHASECHK.TRANS64.TRYWAIT P0, [R0+URZ], R3 ;  /* 0x00000003000075a7 */ /* 0x00452400080011ff */
[----:B----4-:R-:W-:Y:S05]  /*7010*/  @!P0 NANOSLEEP.SYNCS 0x989680 ;  /* 0x009896800000895d */ /* 0x010fea0003900000 */
[----:B------:R-:W4:Y:S02]  /*7020*/  @!P0 SYNCS.PHASECHK.TRANS64 P0, [R0+URZ], R3 ;  /* 0x00000003000085a7 */ /* 0x000f2400080010ff */
[----:B----4-:R-:W-:Y:S05]  /*7030*/  @!P0 BRA `(.L_x_142) ;  /* 0xfffffffc00f08947 */ /* 0x010fea000383ffff */
[----:B------:R-:W-:Y:S05]  /*7040*/  BRA `(.L_x_143) ;  /* 0xffffffc800cc7947 */ /* 0x000fea000383ffff */
.L_x_71:
[----:B------:R-:W-:-:S07]  /*7050*/  MOV R0, UR6 ;  /* 0x0000000600007c02 */ /* 0x000fce0008000f00 */
.L_x_144:
[----:B-1----:R1:W2:Y:S02]  /*7060*/  SYNCS.PHASECHK.TRANS64.TRYWAIT P0, [R0+URZ], R3 ;  /* 0x00000003000075a7 */ /* 0x0022a400080011ff */
[----:B--2---:R-:W-:Y:S05]  /*7070*/  @!P0 NANOSLEEP.SYNCS 0x989680 ;  /* 0x009896800000895d */ /* 0x004fea0003900000 */
[----:B------:R-:W2:Y:S02]  /*7080*/  @!P0 SYNCS.PHASECHK.TRANS64 P0, [R0+URZ], R3 ;  /* 0x00000003000085a7 */ /* 0x000ea400080010ff */
[----:B--2---:R-:W-:Y:S05]  /*7090*/  @!P0 BRA `(.L_x_144) ;  /* 0xfffffffc00f08947 */ /* 0x004fea000383ffff */
[----:B------:R-:W-:Y:S05]  /*70a0*/  BRA `(.L_x_145) ;  /* 0xffffffc800d87947 */ /* 0x000fea000383ffff */
.L_x_72:
[----:B------:R-:W-:-:S07]  /*70b0*/  MOV R0, UR6 ;  /* 0x0000000600007c02 */ /* 0x000fce0008000f00 */
.L_x_146:
[----:B-1----:R1:W2:Y:S02]  /*70c0*/  SYNCS.PHASECHK.TRANS64.TRYWAIT P0, [R0+URZ], R3 ;  /* 0x00000003000075a7 */ /* 0x0022a400080011ff */
[----:B--2---:R-:W-:Y:S05]  /*70d0*/  @!P0 NANOSLEEP.SYNCS 0x989680 ;  /* 0x009896800000895d */ /* 0x004fea0003900000 */
[----:B------:R-:W2:Y:S02]  /*70e0*/  @!P0 SYNCS.PHASECHK.TRANS64 P0, [R0+URZ], R3 ;  /* 0x00000003000085a7 */ /* 0x000ea400080010ff */
[----:B--2---:R-:W-:Y:S05]  /*70f0*/  @!P0 BRA `(.L_x_146) ;  /* 0xfffffffc00f08947 */ /* 0x004fea000383ffff */
[----:B------:R-:W-:Y:S05]  /*7100*/  BRA `(.L_x_147) ;  /* 0xffffffc800e47947 */ /* 0x000fea000383ffff */
.L_x_73:
[----:B------:R-:W-:-:S07]  /*7110*/  MOV R0, UR7 ;  /* 0x0000000700007c02 */ /* 0x000fce0008000f00 */
.L_x_148:
[----:B-1----:R1:W2:Y:S02]  /*7120*/  SYNCS.PHASECHK.TRANS64.TRYWAIT P0, [R0+URZ], R3 ;  /* 0x00000003000075a7 */ /* 0x0022a400080011ff */
[----:B--2---:R-:W-:Y:S05]  /*7130*/  @!P0 NANOSLEEP.SYNCS 0x989680 ;  /* 0x009896800000895d */ /* 0x004fea0003900000 */
[----:B------:R-:W2:Y:S02]  /*7140*/  @!P0 SYNCS.PHASECHK.TRANS64 P0, [R0+URZ], R3 ;  /* 0x00000003000085a7 */ /* 0x000ea400080010ff */
[----:B--2---:R-:W-:Y:S05]  /*7150*/  @!P0 BRA `(.L_x_148) ;  /* 0xfffffffc00f08947 */ /* 0x004fea000383ffff */
[----:B------:R-:W-:Y:S05]  /*7160*/  BRA `(.L_x_149) ;  /* 0xffffffc800f07947 */ /* 0x000fea000383ffff */
.L_x_78:
[----:B---3--:R3:W1:Y:S02]  /*7170*/  SYNCS.PHASECHK.TRANS64.TRYWAIT P0, [R0+URZ+0xf0], R3 ;  /* 0x0000f003000075a7 */ /* 0x00866400080011ff */
[----:B-1----:R-:W-:Y:S05]  /*7180*/  @!P0 NANOSLEEP.SYNCS 0x989680 ;  /* 0x009896800000895d */ /* 0x002fea0003900000 */
[----:B------:R-:W1:Y:S02]  /*7190*/  @!P0 SYNCS.PHASECHK.TRANS64 P0, [R0+URZ+0xf0], R3 ;  /* 0x0000f003000085a7 */ /* 0x000e6400080010ff */
[----:B-1----:R-:W-:Y:S05]  /*71a0*/  @!P0 BRA `(.L_x_78) ;  /* 0xfffffffc00f08947 */ /* 0x002fea000383ffff */
[----:B------:R-:W-:Y:S05]  /*71b0*/  BRA `(.L_x_150) ;  /* 0xffffffcc00ec7947 */ /* 0x000fea000383ffff */
.L_x_81:
[----:B------:R-:W-:Y:S07]  /*71c0*/  MOV R0, UR6 ;  /* 0x0000000600007c02 */ /* 0x000fee0008000f00 */
.L_x_151:
[----:B-1----:R1:W3:Y:S02]  /*71d0*/  SYNCS.PHASECHK.TRANS64.TRYWAIT P0, [R0+URZ+0xe8], R3 ;  /* 0x0000e803000075a7 */ /* 0x0022e400080011ff */
[----:B---3--:R-:W-:Y:S05]  /*71e0*/  @!P0 NANOSLEEP.SYNCS 0x989680 ;  /* 0x009896800000895d */ /* 0x008fea0003900000 */
[----:B------:R-:W3:Y:S02]  /*71f0*/  @!P0 SYNCS.PHASECHK.TRANS64 P0, [R0+URZ+0xe8], R3 ;  /* 0x0000e803000085a7 */ /* 0x000ee400080010ff */
[----:B---3--:R-:W-:Y:S05]  /*7200*/  @!P0 BRA `(.L_x_151) ;  /* 0xfffffffc00f08947 */ /* 0x008fea000383ffff */
[----:B------:R-:W-:Y:S05]  /*7210*/  BRA `(.L_x_80) ;  /* 0xffffffd000d87947 */ /* 0x000fea000383ffff */
.L_x_84:
[----:B------:R-:W-:Y:S07]  /*7220*/  MOV R3, UR6 ;  /* 0x0000000600037c02 */ /* 0x000fee0008000f00 */
.L_x_152:
[----:B-1----:R1:W2:Y:S02]  /*7230*/  SYNCS.PHASECHK.TRANS64.TRYWAIT P2, [R3+URZ+0xd8], R26 ;  /* 0x0000d81a030075a7 */ /* 0x0022a400080411ff */
[----:B--2---:R-:W-:Y:S05]  /*7240*/  @!P2 NANOSLEEP.SYNCS 0x989680 ;  /* 0x009896800000a95d */ /* 0x004fea0003900000 */
[----:B------:R-:W2:Y:S02]  /*7250*/  @!P2 SYNCS.PHASECHK.TRANS64 P2, [R3+URZ+0xd8], R26 ;  /* 0x0000d81a0300a5a7 */ /* 0x000ea400080410ff */
[----:B--2---:R-:W-:Y:S05]  /*7260*/  @!P2 BRA `(.L_x_152) ;  /* 0xfffffffc00f0a947 */ /* 0x004fea000383ffff */
[----:B------:R-:W-:Y:S05]  /*7270*/  BRA `(.L_x_153) ;  /* 0xffffffd4006c7947 */ /* 0x000fea000383ffff */
.L_x_87:
[----:B--2---:R2:W4:Y:S02]  /*7280*/  SYNCS.PHASECHK.TRANS64.TRYWAIT P0, [R0+URZ+0xf0], R3 ;  /* 0x0000f003000075a7 */ /* 0x00452400080011ff */
[----:B----4-:R-:W-:Y:S05]  /*7290*/  @!P0 NANOSLEEP.SYNCS 0x989680 ;  /* 0x009896800000895d */ /* 0x010fea0003900000 */
[----:B------:R-:W4:Y:S02]  /*72a0*/  @!P0 SYNCS.PHASECHK.TRANS64 P0, [R0+URZ+0xf0], R3 ;  /* 0x0000f003000085a7 */ /* 0x000f2400080010ff */
[----:B----4-:R-:W-:Y:S05]  /*72b0*/  @!P0 BRA `(.L_x_87) ;  /* 0xfffffffc00f08947 */ /* 0x010fea000383ffff */
[----:B------:R-:W-:Y:S05]  /*72c0*/  BRA `(.L_x_154) ;  /* 0xffffffd800c87947 */ /* 0x000fea000383ffff */
.L_x_98:
[----:B-1----:R-:W-:Y:S04]  /*72d0*/  MOV R0, UR43 ;  /* 0x0000002b00007c02 */ /* 0x002fe80008000f00 */
[----:B------:R1:W2:Y:S03]  /*72e0*/  SYNCS.PHASECHK.TRANS64.TRYWAIT P1, [R0+URZ+0xd0], R3 ;  /* 0x0000d003000075a7 */ /* 0x0002a600080211ff */
[----:B--2---:R-:W-:Y:S05]  /*72f0*/  @!P1 NANOSLEEP.SYNCS 0x989680 ;  /* 0x009896800000995d */ /* 0x004fea0003900000 */
[----:B------:R-:W2:Y:S02]  /*7300*/  @!P1 SYNCS.PHASECHK.TRANS64 P1, [R0+URZ+0xd0], R3 ;  /* 0x0000d003000095a7 */ /* 0x000ea400080210ff */
[----:B--2---:R-:W-:Y:S05]  /*7310*/  @!P1 BRA `(.L_x_98) ;  /* 0xfffffffc00ec9947 */ /* 0x004fea000383ffff */
[----:B------:R-:W-:Y:S05]  /*7320*/  BRA `(.L_x_97) ;  /* 0xffffffe400bc7947 */ /* 0x000fea000383ffff */
.L_x_100:
[----:B-1----:R1:W4:Y:S02]  /*7330*/  SYNCS.PHASECHK.TRANS64.TRYWAIT P1, [R92+URZ+0x110], R7 ;  /* 0x000110075c0075a7 */ /* 0x00232400080211ff */
[----:B----4-:R-:W-:Y:S05]  /*7340*/  @!P1 NANOSLEEP.SYNCS 0x989680 ;  /* 0x009896800000995d */ /* 0x010fea0003900000 */
[----:B------:R-:W4:Y:S02]  /*7350*/  @!P1 SYNCS.PHASECHK.TRANS64 P1, [R92+URZ+0x110], R7 ;  /* 0x000110075c0095a7 */ /* 0x000f2400080210ff */
[----:B----4-:R-:W-:Y:S05]  /*7360*/  @!P1 BRA `(.L_x_100) ;  /* 0xfffffffc00f09947 */ /* 0x010fea000383ffff */
[----:B------:R-:W-:Y:S05]  /*7370*/  BRA `(.L_x_99) ;  /* 0xffffffe400f87947 */ /* 0x000fea000383ffff */
        .weak           $__internal_0_$__cuda_sm10x_tcgen05_guardrail_trap_col_being_dealloced_not_returned_by_alloc
        .type           $__internal_0_$__cuda_sm10x_tcgen05_guardrail_trap_col_being_dealloced_not_returned_by_alloc,@function
        .size           $__internal_0_$__cuda_sm10x_tcgen05_guardrail_trap_col_being_dealloced_not_returned_by_alloc,($__internal_1_$__cuda_sm10x_tcgen05_guardrail_trap_phase_invalid_during_alloc - $__internal_0_$__cuda_sm10x_tcgen05_guardrail_trap_col_being_dealloced_not_returned_by_alloc)
$__internal_0_$__cuda_sm10x_tcgen05_guardrail_trap_col_being_dealloced_not_returned_by_alloc:
[----:B------:R-:W-:Y:S05]  /*7380*/  BPT.TRAP 0x1 ;  /* 0x000000040000795c */ /* 0x000fea0000300000 */
[----:B------:R-:W-:-:S04]  /*7390*/  HFMA2 R3, -RZ, RZ, 0, 0 ;  /* 0x00000000ff037431 */ /* 0x000fc800000001ff */
[----:B------:R-:W-:Y:S05]  /*73a0*/  RET.REL.NODEC R2 `(_ZN7cutlass13device_kernelINS_4gemm6kernel13GemmUniversalIN4cute5tupleIJiiiiEEENS1_10collective13CollectiveMmaINS1_35MainloopSm100TmaUmmaWarpSpecializedILi13ELi2ELi4ENS5_IJNS4_1CILi1EEESB_SB_EEEEENS5_IJNSA_ILi64EEESE_NSA_ILi128EEEEEENS_12float_e4m3_tENS5_IJSB_llEEESH_SI_NS4_8TiledMMAINS4_8MMA_AtomIJNS4_10MMA_TraitsINS4_19SM100_MMA_F8F6F4_SSEJSH_SH_fSE_SE_NS4_17integral_constantINS4_4UMMA5MajorELSP_1EEESQ_NSN_INSO_7ScaleInELSR_0EEESS_EEEEEENS4_6LayoutISC_NS5_IJNSA_ILi0EEESW_SW_EEEEENS5_IJNS4_10UnderscoreESZ_SZ_EEEEENS4_13SM90_TMA_LOADENS4_14ComposedLayoutINS4_7SwizzleILi2ELi4ELi3EEENS4_18smem_ptr_flag_bitsILi8EEENSV_INS5_IJSE_NSA_ILi8EEEEEENS5_IJSB_SE_EEEEEEEvNS4_8identityES12_S1C_vS1D_EENS_8epilogue10collective18CollectiveEpilogueINS1F_23Sm100TmaWarpSpecializedILi1ELi1ELi32ELb0ELb0EEEJSG_NS5_IJNSV_ISE_SB_EES1K_EEESH_NS5_IJlSB_lEEESH_S1M_NS1F_6fusion15FusionCallbacksIS1J_NS1N_17LinearCombinationISH_fSH_fLNS_15FloatRoundStyleE2EEESG_S1L_JEEENS4_5SM1004TMEM4LOAD26SM100_TMEM_LOAD_16dp32b32xES12_NS13_IS15_S17_NSV_INS5_IJS18_SE_EEENS5_IJSE_SB_EEEEEEENS4_39AutoVectorizingCopyWithAssumedAlignmentILi128EEENS4_14SM90_TMA_STOREES20_S22_S22_EEEvvEEEEvNT_6ParamsE) ;  /* 0xffffff8c02147950 */ /* 0x000fea0003c3ffff */
        .weak           $__internal_1_$__cuda_sm10x_tcgen05_guardrail_trap_phase_invalid_during_alloc
        .type           $__internal_1_$__cuda_sm10x_tcgen05_guardrail_trap_phase_invalid_during_alloc,@function
        .size           $__internal_1_$__cuda_sm10x_tcgen05_guardrail_trap_phase_invalid_during_alloc,($__internal_2_$__cuda_sm10x_tcgen05_guardrail_trap_unallocated_columns_being_dealloced - $__internal_1_$__cuda_sm10x_tcgen05_guardrail_trap_phase_invalid_during_alloc)
$__internal_1_$__cuda_sm10x_tcgen05_guardrail_trap_phase_invalid_during_alloc:
[----:B------:R-:W-:Y:S05]  /*73b0*/  BPT.TRAP 0x1 ;  /* 0x000000040000795c */ /* 0x000fea0000300000 */
[----:B------:R-:W-:-:S04]  /*73c0*/  MOV R3, 0x0 ;  /* 0x0000000000037802 */ /* 0x000fc80000000f00 */
[----:B------:R-:W-:Y:S05]  /*73d0*/  RET.REL.NODEC R2 `(_ZN7cutlass13device_kernelINS_4gemm6kernel13GemmUniversalIN4cute5tupleIJiiiiEEENS1_10collective13CollectiveMmaINS1_35MainloopSm100TmaUmmaWarpSpecializedILi13ELi2ELi4ENS5_IJNS4_1CILi1EEESB_SB_EEEEENS5_IJNSA_ILi64EEESE_NSA_ILi128EEEEEENS_12float_e4m3_tENS5_IJSB_llEEESH_SI_NS4_8TiledMMAINS4_8MMA_AtomIJNS4_10MMA_TraitsINS4_19SM100_MMA_F8F6F4_SSEJSH_SH_fSE_SE_NS4_17integral_constantINS4_4UMMA5MajorELSP_1EEESQ_NSN_INSO_7ScaleInELSR_0EEESS_EEEEEENS4_6LayoutISC_NS5_IJNSA_ILi0EEESW_SW_EEEEENS5_IJNS4_10UnderscoreESZ_SZ_EEEEENS4_13SM90_TMA_LOADENS4_14ComposedLayoutINS4_7SwizzleILi2ELi4ELi3EEENS4_18smem_ptr_flag_bitsILi8EEENSV_INS5_IJSE_NSA_ILi8EEEEEENS5_IJSB_SE_EEEEEEEvNS4_8identityES12_S1C_vS1D_EENS_8epilogue10collective18CollectiveEpilogueINS1F_23Sm100TmaWarpSpecializedILi1ELi1ELi32ELb0ELb0EEEJSG_NS5_IJNSV_ISE_SB_EES1K_EEESH_NS5_IJlSB_lEEESH_S1M_NS1F_6fusion15FusionCallbacksIS1J_NS1N_17LinearCombinationISH_fSH_fLNS_15FloatRoundStyleE2EEESG_S1L_JEEENS4_5SM1004TMEM4LOAD26SM100_TMEM_LOAD_16dp32b32xES12_NS13_IS15_S17_NSV_INS5_IJS18_SE_EEENS5_IJSE_SB_EEEEEEENS4_39AutoVectorizingCopyWithAssumedAlignmentILi128EEENS4_14SM90_TMA_STOREES20_S22_S22_EEEvvEEEEvNT_6ParamsE) ;  /* 0xffffff8c02087950 */ /* 0x000fea0003c3ffff */
        .weak           $__internal_2_$__cuda_sm10x_tcgen05_guardrail_trap_unallocated_columns_being_dealloced
        .type           $__internal_2_$__cuda_sm10x_tcgen05_guardrail_trap_unallocated_columns_being_dealloced,@function
        .size           $__internal_2_$__cuda_sm10x_tcgen05_guardrail_trap_unallocated_columns_being_dealloced,(.L_x_156 - $__internal_2_$__cuda_sm10x_tcgen05_guardrail_trap_unallocated_columns_being_dealloced)
$__internal_2_$__cuda_sm10x_tcgen05_guardrail_trap_unallocated_columns_being_dealloced:
[----:B------:R-:W-:Y:S05]  /*73e0*/  BPT.TRAP 0x1 ;  /* 0x000000040000795c */ /* 0x000fea0000300000 */
[----:B------:R-:W-:-:S04]  /*73f0*/  HFMA2 R3, -RZ, RZ, 0, 0 ;  /* 0x00000000ff037431 */ /* 0x000fc800000001ff */
[----:B------:R-:W-:Y:S05]  /*7400*/  RET.REL.NODEC R2 `(_ZN7cutlass13device_kernelINS_4gemm6kernel13GemmUniversalIN4cute5tupleIJiiiiEEENS1_10collective13CollectiveMmaINS1_35MainloopSm100TmaUmmaWarpSpecializedILi13ELi2ELi4ENS5_IJNS4_1CILi1EEESB_SB_EEEEENS5_IJNSA_ILi64EEESE_NSA_ILi128EEEEEENS_12float_e4m3_tENS5_IJSB_llEEESH_SI_NS4_8TiledMMAINS4_8MMA_AtomIJNS4_10MMA_TraitsINS4_19SM100_MMA_F8F6F4_SSEJSH_SH_fSE_SE_NS4_17integral_constantINS4_4UMMA5MajorELSP_1EEESQ_NSN_INSO_7ScaleInELSR_0EEESS_EEEEEENS4_6LayoutISC_NS5_IJNSA_ILi0EEESW_SW_EEEEENS5_IJNS4_10UnderscoreESZ_SZ_EEEEENS4_13SM90_TMA_LOADENS4_14ComposedLayoutINS4_7SwizzleILi2ELi4ELi3EEENS4_18smem_ptr_flag_bitsILi8EEENSV_INS5_IJSE_NSA_ILi8EEEEEENS5_IJSB_SE_EEEEEEEvNS4_8identityES12_S1C_vS1D_EENS_8epilogue10collective18CollectiveEpilogueINS1F_23Sm100TmaWarpSpecializedILi1ELi1ELi32ELb0ELb0EEEJSG_NS5_IJNSV_ISE_SB_EES1K_EEESH_NS5_IJlSB_lEEESH_S1M_NS1F_6fusion15FusionCallbacksIS1J_NS1N_17LinearCombinationISH_fSH_fLNS_15FloatRoundStyleE2EEESG_S1L_JEEENS4_5SM1004TMEM4LOAD26SM100_TMEM_LOAD_16dp32b32xES12_NS13_IS15_S17_NSV_INS5_IJS18_SE_EEENS5_IJSE_SB_EEEEEEENS4_39AutoVectorizingCopyWithAssumedAlignmentILi128EEENS4_14SM90_TMA_STOREES20_S22_S22_EEEvvEEEEvNT_6ParamsE) ;  /* 0xffffff8802fc7950 */ /* 0x000fea0003c3ffff */
.L_x_155:
[----:B------:R-:W-:-:S00]  /*7410*/  BRA `(.L_x_155) ;  /* 0xfffffffc00fc7947 */ /* 0x000fc0000383ffff */
[----:B------:R-:W-:-:S00]  /*7420*/  NOP ;  /* 0x0000000000007918 */ /* 0x000fc00000000000 */
        /* <DEDUP_REMOVED lines=13> */
.L_x_156:


//--------------------- .nv.global.init           --------------------------
	.section	.nv.global.init,"aw",@progbits
.nv.global.init:
	.type		$str$27,@object
	.size		$str$27,($str$28 - $str$27)
$str$27:
        /*0000*/ 	.byte	0x28, 0x61, 0x64, 0x64, 0x72, 0x65, 0x73, 0x73, 0x20, 0x26, 0x20, 0x6d, 0x61, 0x73, 0x6b, 0x29
        /*0010*/ 	.byte	0x20, 0x3d, 0x3d, 0x20, 0x30, 0x00
	.type		$str$28,@object
	.size		$str$28,($str$26 - $str$28)
$str$28:
        /*0016*/ 	.byte	0x2f, 0x74, 0x6d, 0x70, 0x2f, 0x63, 0x75, 0x74, 0x6c, 0x61, 0x73, 0x73, 0x5f, 0x73, 0x77, 0x65
        /*0026*/ 	.byte	0x65, 0x70, 0x5f, 0x73, 0x72, 0x63, 0x2f, 0x69, 0x6e, 0x63, 0x6c, 0x75, 0x64, 0x65, 0x2f, 0x63
        /*0036*/ 	.byte	0x75, 0x74, 0x65, 0x2f, 0x70, 0x6f, 0x69, 0x6e, 0x74, 0x65, 0x72, 0x5f, 0x66, 0x6c, 0x61, 0x67
        /*0046*/ 	.byte	0x67, 0x65, 0x64, 0x2e, 0x68, 0x70, 0x70, 0x00
	.type		$str$26,@object
	.size		$str$26,($str$25 - $str$26)
$str$26:
        /*004e*/ 	.byte	0x2f, 0x74, 0x6d, 0x70, 0x2f, 0x63, 0x75, 0x74, 0x6c, 0x61, 0x73, 0x73, 0x5f, 0x73, 0x77, 0x65
        /*005e*/ 	.byte	0x65, 0x70, 0x5f, 0x73, 0x72, 0x63, 0x2f, 0x69, 0x6e, 0x63, 0x6c, 0x75, 0x64, 0x65, 0x2f, 0x63
        /*006e*/ 	.byte	0x75, 0x74, 0x65, 0x2f, 0x61, 0x74, 0x6f, 0x6d, 0x2f, 0x63, 0x6f, 0x70, 0x79, 0x5f, 0x74, 0x72
        /*007e*/ 	.byte	0x61, 0x69, 0x74, 0x73, 0x5f, 0x73, 0x6d, 0x31, 0x30, 0x30, 0x2e, 0x68, 0x70, 0x70, 0x00
	.type		$str$25,@object
	.size		$str$25,(__unnamed_1 - $str$25)
$str$25:
        /*008d*/ 	.byte	0x28, 0x28, 0x75, 0x69, 0x6e, 0x74, 0x33, 0x32, 0x5f, 0x74, 0x28, 0x74, 0x68, 0x72, 0x65, 0x61
        /*009d*/ 	.byte	0x64, 0x49, 0x64, 0x78, 0x2e, 0x78, 0x29, 0x20, 0x2f, 0x20, 0x33, 0x32, 0x29, 0x20, 0x25, 0x20
        /*00ad*/ 	.byte	0x34, 0x29, 0x20, 0x3d, 0x3d, 0x20, 0x28, 0x28, 0x28, 0x74, 0x6d, 0x65, 0x6d, 0x5f, 0x61, 0x64
        /*00bd*/ 	.byte	0x64, 0x72, 0x20, 0x3e, 0x3e, 0x20, 0x31, 0x36, 0x29, 0x20, 0x2f, 0x20, 0x33, 0x32, 0x29, 0x20
        /*00cd*/ 	.byte	0x25, 0x20, 0x34, 0x29, 0x00
	.type		__unnamed_1,@object
	.size		__unnamed_1,(__unnamed_2 - __unnamed_1)
__unnamed_1:
        /*00d2*/ 	.byte	0x61, 0x75, 0x74, 0x6f, 0x20, 0x63, 0x75, 0x74, 0x65, 0x3a, 0x3a, 0x61, 0x73, 0x5f, 0x70, 0x6f
        /* <DEDUP_REMOVED lines=24> */
        /*0262*/ 	.byte	0x3c, 0x34, 0x30, 0x39, 0x36, 0x3e, 0x3e, 0x3e, 0x3e, 0x5d, 0x00
	.type		__unnamed_2,@object
	.size		__unnamed_2,(.L_2 - __unnamed_2)
__unnamed_2:
        /* <DEDUP_REMOVED lines=40> */
        /*04ed*/ 	.byte	0x74, 0x65, 0x3a, 0x3a, 0x43, 0x3c, 0x30, 0x3e, 0x3e, 0x3e, 0x3e, 0x5d, 0x00
.L_2:


//--------------------- .nv.shared._ZN7cutlass13device_kernelINS_4gemm6kernel13GemmUniversalIN4cute5tupleIJiiiiEEENS1_10collective13CollectiveMmaINS1_35MainloopSm100TmaUmmaWarpSpecializedILi13ELi2ELi4ENS5_IJNS4_1CILi1EEESB_SB_EEEEENS5_IJNSA_ILi64EEESE_NSA_ILi128EEEEEENS_12float_e4m3_tENS5_IJSB_llEEESH_SI_NS4_8TiledMMAINS4_8MMA_AtomIJNS4_10MMA_TraitsINS4_19SM100_MMA_F8F6F4_SSEJSH_SH_fSE_SE_NS4_17integral_constantINS4_4UMMA5MajorELSP_1EEESQ_NSN_INSO_7ScaleInELSR_0EEESS_EEEEEENS4_6LayoutISC_NS5_IJNSA_ILi0EEESW_SW_EEEEENS5_IJNS4_10UnderscoreESZ_SZ_EEEEENS4_13SM90_TMA_LOADENS4_14ComposedLayoutINS4_7SwizzleILi2ELi4ELi3EEENS4_18smem_ptr_flag_bitsILi8EEENSV_INS5_IJSE_NSA_ILi8EEEEEENS5_IJSB_SE_EEEEEEEvNS4_8identityES12_S1C_vS1D_EENS_8epilogue10collective18CollectiveEpilogueINS1F_23Sm100TmaWarpSpecializedILi1ELi1ELi32ELb0ELb0EEEJSG_NS5_IJNSV_ISE_SB_EES1K_EEESH_NS5_IJlSB_lEEESH_S1M_NS1F_6fusion15FusionCallbacksIS1J_NS1N_17LinearCombinationISH_fSH_fLNS_15FloatRoundStyleE2EEESG_S1L_JEEENS4_5SM1004TMEM4LOAD26SM100_TMEM_LOAD_16dp32b32xES12_NS13_IS15_S17_NSV_INS5_IJS18_SE_EEENS5_IJSE_SB_EEEEEEENS4_39AutoVectorizingCopyWithAssumedAlignmentILi128EEENS4_14SM90_TMA_STOREES20_S22_S22_EEEvvEEEEvNT_6ParamsE --------------------------
	.section	.nv.shared._ZN7cutlass13device_kernelINS_4gemm6kernel13GemmUniversalIN4cute5tupleIJiiiiEEENS1_10collective13CollectiveMmaINS1_35MainloopSm100TmaUmmaWarpSpecializedILi13ELi2ELi4ENS5_IJNS4_1CILi1EEESB_SB_EEEEENS5_IJNSA_ILi64EEESE_NSA_ILi128EEEEEENS_12float_e4m3_tENS5_IJSB_llEEESH_SI_NS4_8TiledMMAINS4_8MMA_AtomIJNS4_10MMA_TraitsINS4_19SM100_MMA_F8F6F4_SSEJSH_SH_fSE_SE_NS4_17integral_constantINS4_4UMMA5MajorELSP_1EEESQ_NSN_INSO_7ScaleInELSR_0EEESS_EEEEEENS4_6LayoutISC_NS5_IJNSA_ILi0EEESW_SW_EEEEENS5_IJNS4_10UnderscoreESZ_SZ_EEEEENS4_13SM90_TMA_LOADENS4_14ComposedLayoutINS4_7SwizzleILi2ELi4ELi3EEENS4_18smem_ptr_flag_bitsILi8EEENSV_INS5_IJSE_NSA_ILi8EEEEEENS5_IJSB_SE_EEEEEEEvNS4_8identityES12_S1C_vS1D_EENS_8epilogue10collective18CollectiveEpilogueINS1F_23Sm100TmaWarpSpecializedILi1ELi1ELi32ELb0ELb0EEEJSG_NS5_IJNSV_ISE_SB_EES1K_EEESH_NS5_IJlSB_lEEESH_S1M_NS1F_6fusion15FusionCallbacksIS1J_NS1N_17LinearCombinationISH_fSH_fLNS_15FloatRoundStyleE2EEESG_S1L_JEEENS4_5SM1004TMEM4LOAD26SM100_TMEM_LOAD_16dp32b32xES12_NS13_IS15_S17_NSV_INS5_IJS18_SE_EEENS5_IJSE_SB_EEEEEEENS4_39AutoVectorizingCopyWithAssumedAlignmentILi128EEENS4_14SM90_TMA_STOREES20_S22_S22_EEEvvEEEEvNT_6ParamsE,"aw",@nobits
	.sectionflags	@""
	.align	16
	.zero		1024


//--------------------- .nv.shared.reserved.0     --------------------------
	.section	.nv.shared.reserved.0,"aw",@nobits
	.weak		__nv_reservedSMEM_offset_0_alias
	.size		__nv_reservedSMEM_offset_0_alias, 0, 64
	.other		__nv_reservedSMEM_offset_0_alias,@"STO_CUDA_RESERVED_SHARED STV_DEFAULT"
__nv_reservedSMEM_offset_0_alias:
	.zero		0
.nv.shared.reserved.0:
	.zero		64
	.weak		__nv_reservedSMEM_tcgen05_partition
	.type		__nv_reservedSMEM_tcgen05_partition,@object
	.size		__nv_reservedSMEM_tcgen05_partition,(.L_0 - __nv_reservedSMEM_tcgen05_partition)
__nv_reservedSMEM_tcgen05_partition:
	.zero		32
.L_0:


//--------------------- .nv.global                --------------------------
	.section	.nv.global,"aw",@nobits
.nv.global:
	.type		_ZN40_INTERNAL_7448ac5a_4_k_cu_f010594f_286104cute1_E,@object
	.size		_ZN40_INTERNAL_7448ac5a_4_k_cu_f010594f_286104cute1_E,(_ZN40_INTERNAL_7448ac5a_4_k_cu_f010594f_286104cuda3std3__45__cpo6cbeginE - _ZN40_INTERNAL_7448ac5a_4_k_cu_f010594f_286104cute1_E)
_ZN40_INTERNAL_7448ac5a_4_k_cu_f010594f_286104cute1_E:
	.zero		1
	.type		_ZN40_INTERNAL_7448ac5a_4_k_cu_f010594f_286104cuda3std3__45__cpo6cbeginE,@object
	.size		_ZN40_INTERNAL_7448ac5a_4_k_cu_f010594f_286104cuda3std3__45__cpo6cbeginE,(_ZN40_INTERNAL_7448ac5a_4_k_cu_f010594f_286104cuda3std3__48in_placeE - _ZN40_INTERNAL_7448ac5a_4_k_cu_f010594f_286104cuda3std3__45__cpo6cbeginE)
_ZN40_INTERNAL_7448ac5a_4_k_cu_f010594f_286104cuda3std3__45__cpo6cbeginE:
	.zero		1
	.type		_ZN40_INTERNAL_7448ac5a_4_k_cu_f010594f_286104cuda3std3__48in_placeE,@object
	.size		_ZN40_INTERNAL_7448ac5a_4_k_cu_f010594f_286104cuda3std3__48in_placeE,(_ZN40_INTERNAL_7448ac5a_4_k_cu_f010594f_286104cuda3std6ranges3__45__cpo9iter_moveE - _ZN40_INTERNAL_7448ac5a_4_k_cu_f010594f_286104cuda3std3__48in_placeE)
_ZN40_INTERNAL_7448ac5a_4_k_cu_f010594f_286104cuda3std3__48in_placeE:
	.zero		1
	.type		_ZN40_INTERNAL_7448ac5a_4_k_cu_f010594f_286104cuda3std6ranges3__45__cpo9iter_moveE,@object
	.size		_ZN40_INTERNAL_7448ac5a_4_k_cu_f010594f_286104cuda3std6ranges3__45__cpo9iter_moveE,(_ZN40_INTERNAL_7448ac5a_4_k_cu_f010594f_286104cuda3std3__45__cpo5beginE - _ZN40_INTERNAL_7448ac5a_4_k_cu_f010594f_286104cuda3std6ranges3__45__cpo9iter_moveE)
_ZN40_INTERNAL_7448ac5a_4_k_cu_f010594f_286104cuda3std6ranges3__45__cpo9iter_moveE:
	.zero		1
	.type		_ZN40_INTERNAL_7448ac5a_4_k_cu_f010594f_286104cuda3std3__45__cpo5beginE,@object
	.size		_ZN40_INTERNAL_7448ac5a_4_k_cu_f010594f_286104cuda3std3__45__cpo5beginE,(_ZN40_INTERNAL_7448ac5a_4_k_cu_f010594f_286104cuda3std3__442_GLOBAL__N__7448ac5a_4_k_cu_f010594f_286106ignoreE - _ZN40_INTERNAL_7448ac5a_4_k_cu_f010594f_286104cuda3std3__45__cpo5beginE)
_ZN40_INTERNAL_7448ac5a_4_k_cu_f010594f_286104cuda3std3__45__cpo5beginE:
	.zero		1
	.type		_ZN40_INTERNAL_7448ac5a_4_k_cu_f010594f_286104cuda3std3__442_GLOBAL__N__7448ac5a_4_k_cu_f010594f_286106ignoreE,@object
	.size		_ZN40_INTERNAL_7448ac5a_4_k_cu_f010594f_286104cuda3std3__442_GLOBAL__N__7448ac5a_4_k_cu_f010594f_286106ignoreE,(_ZN40_INTERNAL_7448ac5a_4_k_cu_f010594f_286104cute7productE - _ZN40_INTERNAL_7448ac5a_4_k_cu_f010594f_286104cuda3std3__442_GLOBAL__N__7448ac5a_4_k_cu_f010594f_286106ignoreE)
_ZN40_INTERNAL_7448ac5a_4_k_cu_f010594f_286104cuda3std3__442_GLOBAL__N__7448ac5a_4_k_cu_f010594f_286106ignoreE:
	.zero		1
	.type		_ZN40_INTERNAL_7448ac5a_4_k_cu_f010594f_286104cute7productE,@object
	.size		_ZN40_INTERNAL_7448ac5a_4_k_cu_f010594f_286104cute7productE,(_ZN40_INTERNAL_7448ac5a_4_k_cu_f010594f_286104cuda3std3__45__cpo3endE - _ZN40_INTERNAL_7448ac5a_4_k_cu_f010594f_286104cute7productE)
_ZN40_INTERNAL_7448ac5a_4_k_cu_f010594f_286104cute7productE:
	.zero		1
	.type		_ZN40_INTERNAL_7448ac5a_4_k_cu_f010594f_286104cuda3std3__45__cpo3endE,@object
	.size		_ZN40_INTERNAL_7448ac5a_4_k_cu_f010594f_286104cuda3std3__45__cpo3endE,(_ZN40_INTERNAL_7448ac5a_4_k_cu_f010594f_286104cuda3std3__419piecewise_constructE - _ZN40_INTERNAL_7448ac5a_4_k_cu_f010594f_286104cuda3std3__45__cpo3endE)
_ZN40_INTERNAL_7448ac5a_4_k_cu_f010594f_286104cuda3std3__45__cpo3endE:
	.zero		1
	.type		_ZN40_INTERNAL_7448ac5a_4_k_cu_f010594f_286104cuda3std3__419piecewise_constructE,@object
	.size		_ZN40_INTERNAL_7448ac5a_4_k_cu_f010594f_286104cuda3std3__419piecewise_constructE,(_ZN40_INTERNAL_7448ac5a_4_k_cu_f010594f_286104cuda3std3__45__cpo4cendE - _ZN40_INTERNAL_7448ac5a_4_k_cu_f010594f_286104cuda3std3__419piecewise_constructE)
_ZN40_INTERNAL_7448ac5a_4_k_cu_f010594f_286104cuda3std3__419piecewise_constructE:
	.zero		1
	.type		_ZN40_INTERNAL_7448ac5a_4_k_cu_f010594f_286104cuda3std3__45__cpo4cendE,@object
	.size		_ZN40_INTERNAL_7448ac5a_4_k_cu_f010594f_286104cuda3std3__45__cpo4cendE,(_ZN40_INTERNAL_7448ac5a_4_k_cu_f010594f_286104cuda3std6ranges3__45__cpo4swapE - _ZN40_INTERNAL_7448ac5a_4_k_cu_f010594f_286104cuda3std3__45__cpo4cendE)
_ZN40_INTERNAL_7448ac5a_4_k_cu_f010594f_286104cuda3std3__45__cpo4cendE:
	.zero		1
	.type		_ZN40_INTERNAL_7448ac5a_4_k_cu_f010594f_286104cuda3std6ranges3__45__cpo4swapE,@object
	.size		_ZN40_INTERNAL_7448ac5a_4_k_cu_f010594f_286104cuda3std6ranges3__45__cpo4swapE,(.L_10 - _ZN40_INTERNAL_7448ac5a_4_k_cu_f010594f_286104cuda3std6ranges3__45__cpo4swapE)
_ZN40_INTERNAL_7448ac5a_4_k_cu_f010594f_286104cuda3std6ranges3__45__cpo4swapE:
	.zero		1
.L_10:


//--------------------- .nv.constant0._ZN7cutlass13device_kernelINS_4gemm6kernel13GemmUniversalIN4cute5tupleIJiiiiEEENS1_10collective13CollectiveMmaINS1_35MainloopSm100TmaUmmaWarpSpecializedILi13ELi2ELi4ENS5_IJNS4_1CILi1EEESB_SB_EEEEENS5_IJNSA_ILi64EEESE_NSA_ILi128EEEEEENS_12float_e4m3_tENS5_IJSB_llEEESH_SI_NS4_8TiledMMAINS4_8MMA_AtomIJNS4_10MMA_TraitsINS4_19SM100_MMA_F8F6F4_SSEJSH_SH_fSE_SE_NS4_17integral_constantINS4_4UMMA5MajorELSP_1EEESQ_NSN_INSO_7ScaleInELSR_0EEESS_EEEEEENS4_6LayoutISC_NS5_IJNSA_ILi0EEESW_SW_EEEEENS5_IJNS4_10UnderscoreESZ_SZ_EEEEENS4_13SM90_TMA_LOADENS4_14ComposedLayoutINS4_7SwizzleILi2ELi4ELi3EEENS4_18smem_ptr_flag_bitsILi8EEENSV_INS5_IJSE_NSA_ILi8EEEEEENS5_IJSB_SE_EEEEEEEvNS4_8identityES12_S1C_vS1D_EENS_8epilogue10collective18CollectiveEpilogueINS1F_23Sm100TmaWarpSpecializedILi1ELi1ELi32ELb0ELb0EEEJSG_NS5_IJNSV_ISE_SB_EES1K_EEESH_NS5_IJlSB_lEEESH_S1M_NS1F_6fusion15FusionCallbacksIS1J_NS1N_17LinearCombinationISH_fSH_fLNS_15FloatRoundStyleE2EEESG_S1L_JEEENS4_5SM1004TMEM4LOAD26SM100_TMEM_LOAD_16dp32b32xES12_NS13_IS15_S17_NSV_INS5_IJS18_SE_EEENS5_IJSE_SB_EEEEEEENS4_39AutoVectorizingCopyWithAssumedAlignmentILi128EEENS4_14SM90_TMA_STOREES20_S22_S22_EEEvvEEEEvNT_6ParamsE --------------------------
	.section	.nv.constant0._ZN7cutlass13device_kernelINS_4gemm6kernel13GemmUniversalIN4cute5tupleIJiiiiEEENS1_10collective13CollectiveMmaINS1_35MainloopSm100TmaUmmaWarpSpecializedILi13ELi2ELi4ENS5_IJNS4_1CILi1EEESB_SB_EEEEENS5_IJNSA_ILi64EEESE_NSA_ILi128EEEEEENS_12float_e4m3_tENS5_IJSB_llEEESH_SI_NS4_8TiledMMAINS4_8MMA_AtomIJNS4_10MMA_TraitsINS4_19SM100_MMA_F8F6F4_SSEJSH_SH_fSE_SE_NS4_17integral_constantINS4_4UMMA5MajorELSP_1EEESQ_NSN_INSO_7ScaleInELSR_0EEESS_EEEEEENS4_6LayoutISC_NS5_IJNSA_ILi0EEESW_SW_EEEEENS5_IJNS4_10UnderscoreESZ_SZ_EEEEENS4_13SM90_TMA_LOADENS4_14ComposedLayoutINS4_7SwizzleILi2ELi4ELi3EEENS4_18smem_ptr_flag_bitsILi8EEENSV_INS5_IJSE_NSA_ILi8EEEEEENS5_IJSB_SE_EEEEEEEvNS4_8identityES12_S1C_vS1D_EENS_8epilogue10collective18CollectiveEpilogueINS1F_23Sm100TmaWarpSpecializedILi1ELi1ELi32ELb0ELb0EEEJSG_NS5_IJNSV_ISE_SB_EES1K_EEESH_NS5_IJlSB_lEEESH_S1M_NS1F_6fusion15FusionCallbacksIS1J_NS1N_17LinearCombinationISH_fSH_fLNS_15FloatRoundStyleE2EEESG_S1L_JEEENS4_5SM1004TMEM4LOAD26SM100_TMEM_LOAD_16dp32b32xES12_NS13_IS15_S17_NSV_INS5_IJS18_SE_EEENS5_IJSE_SB_EEEEEEENS4_39AutoVectorizingCopyWithAssumedAlignmentILi128EEENS4_14SM90_TMA_STOREES20_S22_S22_EEEvvEEEEvNT_6ParamsE,"a",@progbits
	.sectionflags	@""
	.align	4
.nv.constant0._ZN7cutlass13device_kernelINS_4gemm6kernel13GemmUniversalIN4cute5tupleIJiiiiEEENS1_10collective13CollectiveMmaINS1_35MainloopSm100TmaUmmaWarpSpecializedILi13ELi2ELi4ENS5_IJNS4_1CILi1EEESB_SB_EEEEENS5_IJNSA_ILi64EEESE_NSA_ILi128EEEEEENS_12float_e4m3_tENS5_IJSB_llEEESH_SI_NS4_8TiledMMAINS4_8MMA_AtomIJNS4_10MMA_TraitsINS4_19SM100_MMA_F8F6F4_SSEJSH_SH_fSE_SE_NS4_17integral_constantINS4_4UMMA5MajorELSP_1EEESQ_NSN_INSO_7ScaleInELSR_0EEESS_EEEEEENS4_6LayoutISC_NS5_IJNSA_ILi0EEESW_SW_EEEEENS5_IJNS4_10UnderscoreESZ_SZ_EEEEENS4_13SM90_TMA_LOADENS4_14ComposedLayoutINS4_7SwizzleILi2ELi4ELi3EEENS4_18smem_ptr_flag_bitsILi8EEENSV_INS5_IJSE_NSA_ILi8EEEEEENS5_IJSB_SE_EEEEEEEvNS4_8identityES12_S1C_vS1D_EENS_8epilogue10collective18CollectiveEpilogueINS1F_23Sm100TmaWarpSpecializedILi1ELi1ELi32ELb0ELb0EEEJSG_NS5_IJNSV_ISE_SB_EES1K_EEESH_NS5_IJlSB_lEEESH_S1M_NS1F_6fusion15FusionCallbacksIS1J_NS1N_17LinearCombinationISH_fSH_fLNS_15FloatRoundStyleE2EEESG_S1L_JEEENS4_5SM1004TMEM4LOAD26SM100_TMEM_LOAD_16dp32b32xES12_NS13_IS15_S17_NSV_INS5_IJS18_SE_EEENS5_IJSE_SB_EEEEEEENS4_39AutoVectorizingCopyWithAssumedAlignmentILi128EEENS4_14SM90_TMA_STOREES20_S22_S22_EEEvvEEEEvNT_6ParamsE:
	.zero		2944


//--------------------- SYMBOLS --------------------------

	.type		.nv.reservedSmem.offset0,@object
	.size		.nv.reservedSmem.offset0,0x4
	.type		.nv.reservedSmem.cap,@object
	.size		.nv.reservedSmem.cap,0x4
	.type		__assertfail,@function
